//
// Generated by NVIDIA NVVM Compiler
//
// Compiler Build ID: CL-36424714
// Cuda compilation tools, release 13.0, V13.0.88
// Based on NVVM 20.0.0
//

.version 9.0
.target sm_100
.address_size 64

	// .globl	my_kernel_kernel0
// _ZZ17my_kernel_kernel0E18PaddedInput_shared has been demoted
// _ZZ17my_kernel_kernel0E18placeholder_shared has been demoted

.visible .entry my_kernel_kernel0(
	.param .u64 .ptr .align 1 my_kernel_kernel0_param_0,
	.param .u64 .ptr .align 1 my_kernel_kernel0_param_1,
	.param .u64 .ptr .align 1 my_kernel_kernel0_param_2,
	.param .u64 .ptr .align 1 my_kernel_kernel0_param_3
)
{
	.local .align 16 .b8 	__local_depot0[1344];
	.reg .b64 	%SP;
	.reg .b64 	%SPL;
	.reg .pred 	%p<22>;
	.reg .b16 	%rs<71>;
	.reg .b32 	%r<133>;
	.reg .b32 	%f<477>;
	.reg .b64 	%rd<47>;
	// demoted variable
	.shared .align 4 .b8 _ZZ17my_kernel_kernel0E18PaddedInput_shared[38280];
	// demoted variable
	.shared .align 4 .b8 _ZZ17my_kernel_kernel0E18placeholder_shared[72];
	mov.u64 	%SPL, __local_depot0;
	add.u64 	%rd1, %SPL, 0;
	mov.f32 	%f15, 0f00000000;
	st.local.v4.f32 	[%rd1], {%f15, %f15, %f15, %f15};
	st.local.v4.f32 	[%rd1+672], {%f15, %f15, %f15, %f15};
	st.local.v4.f32 	[%rd1+48], {%f15, %f15, %f15, %f15};
	st.local.v4.f32 	[%rd1+720], {%f15, %f15, %f15, %f15};
	st.local.v4.f32 	[%rd1+96], {%f15, %f15, %f15, %f15};
	st.local.v4.f32 	[%rd1+768], {%f15, %f15, %f15, %f15};
	st.local.v4.f32 	[%rd1+144], {%f15, %f15, %f15, %f15};
	st.local.v4.f32 	[%rd1+816], {%f15, %f15, %f15, %f15};
	st.local.v4.f32 	[%rd1+192], {%f15, %f15, %f15, %f15};
	st.local.v4.f32 	[%rd1+864], {%f15, %f15, %f15, %f15};
	st.local.v4.f32 	[%rd1+240], {%f15, %f15, %f15, %f15};
	st.local.v4.f32 	[%rd1+912], {%f15, %f15, %f15, %f15};
	st.local.v4.f32 	[%rd1+288], {%f15, %f15, %f15, %f15};
	st.local.v4.f32 	[%rd1+960], {%f15, %f15, %f15, %f15};
	add.s64 	%rd45, %rd1, 688;
	st.local.v4.f32 	[%rd1+16], {%f15, %f15, %f15, %f15};
	st.local.v4.f32 	[%rd1+688], {%f15, %f15, %f15, %f15};
	st.local.v4.f32 	[%rd1+32], {%f15, %f15, %f15, %f15};
	st.local.v4.f32 	[%rd1+704], {%f15, %f15, %f15, %f15};
	st.local.v4.f32 	[%rd1+64], {%f15, %f15, %f15, %f15};
	st.local.v4.f32 	[%rd1+736], {%f15, %f15, %f15, %f15};
	st.local.v4.f32 	[%rd1+80], {%f15, %f15, %f15, %f15};
	st.local.v4.f32 	[%rd1+752], {%f15, %f15, %f15, %f15};
	st.local.v4.f32 	[%rd1+112], {%f15, %f15, %f15, %f15};
	st.local.v4.f32 	[%rd1+784], {%f15, %f15, %f15, %f15};
	st.local.v4.f32 	[%rd1+128], {%f15, %f15, %f15, %f15};
	st.local.v4.f32 	[%rd1+800], {%f15, %f15, %f15, %f15};
	st.local.v4.f32 	[%rd1+160], {%f15, %f15, %f15, %f15};
	st.local.v4.f32 	[%rd1+832], {%f15, %f15, %f15, %f15};
	st.local.v4.f32 	[%rd1+176], {%f15, %f15, %f15, %f15};
	st.local.v4.f32 	[%rd1+848], {%f15, %f15, %f15, %f15};
	st.local.v4.f32 	[%rd1+208], {%f15, %f15, %f15, %f15};
	st.local.v4.f32 	[%rd1+880], {%f15, %f15, %f15, %f15};
	st.local.v4.f32 	[%rd1+224], {%f15, %f15, %f15, %f15};
	st.local.v4.f32 	[%rd1+896], {%f15, %f15, %f15, %f15};
	st.local.v4.f32 	[%rd1+256], {%f15, %f15, %f15, %f15};
	st.local.v4.f32 	[%rd1+928], {%f15, %f15, %f15, %f15};
	st.local.v4.f32 	[%rd1+272], {%f15, %f15, %f15, %f15};
	st.local.v4.f32 	[%rd1+944], {%f15, %f15, %f15, %f15};
	st.local.v4.f32 	[%rd1+304], {%f15, %f15, %f15, %f15};
	st.local.v4.f32 	[%rd1+976], {%f15, %f15, %f15, %f15};
	st.local.v4.f32 	[%rd1+320], {%f15, %f15, %f15, %f15};
	st.local.v4.f32 	[%rd1+992], {%f15, %f15, %f15, %f15};
	st.local.v4.f32 	[%rd1+336], {%f15, %f15, %f15, %f15};
	st.local.v4.f32 	[%rd1+1008], {%f15, %f15, %f15, %f15};
	st.local.v4.f32 	[%rd1+384], {%f15, %f15, %f15, %f15};
	st.local.v4.f32 	[%rd1+1056], {%f15, %f15, %f15, %f15};
	st.local.v4.f32 	[%rd1+432], {%f15, %f15, %f15, %f15};
	st.local.v4.f32 	[%rd1+1104], {%f15, %f15, %f15, %f15};
	st.local.v4.f32 	[%rd1+480], {%f15, %f15, %f15, %f15};
	st.local.v4.f32 	[%rd1+1152], {%f15, %f15, %f15, %f15};
	st.local.v4.f32 	[%rd1+528], {%f15, %f15, %f15, %f15};
	st.local.v4.f32 	[%rd1+1200], {%f15, %f15, %f15, %f15};
	st.local.v4.f32 	[%rd1+576], {%f15, %f15, %f15, %f15};
	st.local.v4.f32 	[%rd1+1248], {%f15, %f15, %f15, %f15};
	st.local.v4.f32 	[%rd1+624], {%f15, %f15, %f15, %f15};
	st.local.v4.f32 	[%rd1+1296], {%f15, %f15, %f15, %f15};
	add.s64 	%rd46, %rd1, 1024;
	st.local.v4.f32 	[%rd1+352], {%f15, %f15, %f15, %f15};
	st.local.v4.f32 	[%rd1+1024], {%f15, %f15, %f15, %f15};
	st.local.v4.f32 	[%rd1+368], {%f15, %f15, %f15, %f15};
	st.local.v4.f32 	[%rd1+1040], {%f15, %f15, %f15, %f15};
	st.local.v4.f32 	[%rd1+400], {%f15, %f15, %f15, %f15};
	st.local.v4.f32 	[%rd1+1072], {%f15, %f15, %f15, %f15};
	st.local.v4.f32 	[%rd1+416], {%f15, %f15, %f15, %f15};
	st.local.v4.f32 	[%rd1+1088], {%f15, %f15, %f15, %f15};
	st.local.v4.f32 	[%rd1+448], {%f15, %f15, %f15, %f15};
	st.local.v4.f32 	[%rd1+1120], {%f15, %f15, %f15, %f15};
	st.local.v4.f32 	[%rd1+464], {%f15, %f15, %f15, %f15};
	st.local.v4.f32 	[%rd1+1136], {%f15, %f15, %f15, %f15};
	st.local.v4.f32 	[%rd1+496], {%f15, %f15, %f15, %f15};
	st.local.v4.f32 	[%rd1+1168], {%f15, %f15, %f15, %f15};
	st.local.v4.f32 	[%rd1+512], {%f15, %f15, %f15, %f15};
	st.local.v4.f32 	[%rd1+1184], {%f15, %f15, %f15, %f15};
	st.local.v4.f32 	[%rd1+544], {%f15, %f15, %f15, %f15};
	st.local.v4.f32 	[%rd1+1216], {%f15, %f15, %f15, %f15};
	st.local.v4.f32 	[%rd1+560], {%f15, %f15, %f15, %f15};
	st.local.v4.f32 	[%rd1+1232], {%f15, %f15, %f15, %f15};
	st.local.v4.f32 	[%rd1+592], {%f15, %f15, %f15, %f15};
	st.local.v4.f32 	[%rd1+1264], {%f15, %f15, %f15, %f15};
	st.local.v4.f32 	[%rd1+608], {%f15, %f15, %f15, %f15};
	st.local.v4.f32 	[%rd1+1280], {%f15, %f15, %f15, %f15};
	st.local.v4.f32 	[%rd1+640], {%f15, %f15, %f15, %f15};
	st.local.v4.f32 	[%rd1+1312], {%f15, %f15, %f15, %f15};
	st.local.v4.f32 	[%rd1+656], {%f15, %f15, %f15, %f15};
	st.local.v4.f32 	[%rd1+1328], {%f15, %f15, %f15, %f15};
	mov.u32 	%r1, %tid.x;
	mov.u32 	%r42, %ctaid.x;
	and.b32  	%r43, %r42, 15;
	mul.lo.s32 	%r2, %r43, 6;
	cvt.u16.u32 	%rs5, %r1;
	and.b16  	%rs6, %rs5, 255;
	mul.lo.s16 	%rs7, %rs6, 171;
	shr.u16 	%rs8, %rs7, 10;
	mul.wide.u16 	%r44, %rs8, 96;
	mul.lo.s16 	%rs9, %rs8, 6;
	sub.s16 	%rs10, %rs5, %rs9;
	cvt.u32.u16 	%r45, %rs10;
	and.b32  	%r46, %r45, 255;
	or.b32  	%r3, %r44, %r46;
	add.s16 	%rs11, %rs5, 7;
	and.b16  	%rs12, %rs11, 255;
	mul.lo.s16 	%rs13, %rs12, 171;
	shr.u16 	%rs14, %rs13, 10;
	mul.wide.u16 	%r47, %rs14, 96;
	mul.lo.s16 	%rs15, %rs14, 6;
	sub.s16 	%rs16, %rs11, %rs15;
	cvt.u32.u16 	%r48, %rs16;
	and.b32  	%r49, %r48, 255;
	or.b32  	%r4, %r47, %r49;
	add.s16 	%rs17, %rs5, 14;
	and.b16  	%rs18, %rs17, 255;
	mul.lo.s16 	%rs19, %rs18, 171;
	shr.u16 	%rs20, %rs19, 10;
	mul.wide.u16 	%r50, %rs20, 96;
	mul.lo.s16 	%rs21, %rs20, 6;
	sub.s16 	%rs22, %rs17, %rs21;
	cvt.u32.u16 	%r51, %rs22;
	and.b32  	%r52, %r51, 255;
	or.b32  	%r5, %r50, %r52;
	mov.b32 	%r125, 0;
$L__BB0_1:
	bar.sync 	0;
	mov.b32 	%r126, 0;
$L__BB0_2:
	ld.param.u64 	%rd41, [my_kernel_kernel0_param_0];
	cvta.to.global.u64 	%rd4, %rd41;
	mov.u32 	%r54, %ctaid.x;
	shr.u32 	%r55, %r54, 6;
	mul.lo.s32 	%r56, %r55, 602112;
	or.b32  	%r57, %r56, %r2;
	shr.u32 	%r58, %r54, 4;
	and.b32  	%r59, %r58, 3;
	mad.lo.s32 	%r60, %r59, 2688, %r57;
	add.s32 	%r8, %r60, -10848;
	mul.lo.s32 	%r9, %r55, 56;
	mul.lo.s32 	%r10, %r59, 28;
	mad.lo.s32 	%r11, %r126, 7, %r1;
	setp.gt.u32 	%p1, %r11, 9569;
	shl.b32 	%r61, %r11, 2;
	mov.u32 	%r62, _ZZ17my_kernel_kernel0E18PaddedInput_shared;
	add.s32 	%r12, %r62, %r61;
	mov.f32 	%f473, 0f00000000;
	@%p1 bra 	$L__BB0_7;
	cvt.u16.u32 	%rs1, %r11;
	mul.hi.u16 	%rs23, %rs1, -17325;
	shr.u16 	%rs24, %rs23, 7;
	cvt.u32.u16 	%r13, %rs24;
	add.s32 	%r63, %r9, %r13;
	or.b32  	%r64, %r63, %r125;
	setp.eq.s32 	%p2, %r64, 0;
	@%p2 bra 	$L__BB0_6;
	mul.lo.s16 	%rs27, %rs24, 174;
	sub.s16 	%rs28, %rs1, %rs27;
	mul.lo.s16 	%rs29, %rs28, 171;
	shr.u16 	%rs30, %rs29, 10;
	cvt.u32.u16 	%r14, %rs30;
	or.b32  	%r65, %r10, %r14;
	setp.eq.s32 	%p3, %r65, 0;
	@%p3 bra 	$L__BB0_6;
	mul.hi.u16 	%rs31, %rs1, -21845;
	shr.u16 	%rs32, %rs31, 2;
	mul.lo.s16 	%rs33, %rs32, 6;
	sub.s16 	%rs34, %rs1, %rs33;
	cvt.u32.u16 	%r66, %rs34;
	add.s32 	%r67, %r125, %r13;
	add.s32 	%r68, %r8, %r66;
	mad.lo.s32 	%r69, %r67, 10752, %r68;
	mad.lo.s32 	%r70, %r14, 96, %r69;
	mul.wide.s32 	%rd16, %r70, 4;
	add.s64 	%rd17, %rd4, %rd16;
	ld.global.nc.f32 	%f473, [%rd17];
$L__BB0_6:
	st.shared.f32 	[%r12], %f473;
$L__BB0_7:
	add.s32 	%r15, %r11, 7;
	setp.gt.u32 	%p4, %r15, 9569;
	mov.f32 	%f474, 0f00000000;
	@%p4 bra 	$L__BB0_12;
	cvt.u16.u32 	%rs2, %r15;
	mul.hi.u16 	%rs35, %rs2, -17325;
	shr.u16 	%rs36, %rs35, 7;
	cvt.u32.u16 	%r16, %rs36;
	add.s32 	%r71, %r9, %r16;
	or.b32  	%r72, %r71, %r125;
	setp.eq.s32 	%p5, %r72, 0;
	@%p5 bra 	$L__BB0_11;
	mul.lo.s16 	%rs39, %rs36, 174;
	sub.s16 	%rs40, %rs2, %rs39;
	mul.lo.s16 	%rs41, %rs40, 171;
	shr.u16 	%rs42, %rs41, 10;
	cvt.u32.u16 	%r17, %rs42;
	or.b32  	%r73, %r10, %r17;
	setp.eq.s32 	%p6, %r73, 0;
	@%p6 bra 	$L__BB0_11;
	mul.hi.u16 	%rs43, %rs2, -21845;
	shr.u16 	%rs44, %rs43, 2;
	mul.lo.s16 	%rs45, %rs44, 6;
	sub.s16 	%rs46, %rs2, %rs45;
	cvt.u32.u16 	%r74, %rs46;
	add.s32 	%r75, %r125, %r16;
	add.s32 	%r76, %r8, %r74;
	mad.lo.s32 	%r77, %r75, 10752, %r76;
	mad.lo.s32 	%r78, %r17, 96, %r77;
	mul.wide.s32 	%rd18, %r78, 4;
	add.s64 	%rd19, %rd4, %rd18;
	ld.global.nc.f32 	%f474, [%rd19];
$L__BB0_11:
	st.shared.f32 	[%r12+28], %f474;
$L__BB0_12:
	add.s32 	%r18, %r11, 14;
	setp.gt.u32 	%p7, %r18, 9569;
	mov.f32 	%f475, 0f00000000;
	@%p7 bra 	$L__BB0_17;
	cvt.u16.u32 	%rs3, %r18;
	mul.hi.u16 	%rs47, %rs3, -17325;
	shr.u16 	%rs48, %rs47, 7;
	cvt.u32.u16 	%r19, %rs48;
	add.s32 	%r79, %r9, %r19;
	or.b32  	%r80, %r79, %r125;
	setp.eq.s32 	%p8, %r80, 0;
	@%p8 bra 	$L__BB0_16;
	mul.lo.s16 	%rs51, %rs48, 174;
	sub.s16 	%rs52, %rs3, %rs51;
	mul.lo.s16 	%rs53, %rs52, 171;
	shr.u16 	%rs54, %rs53, 10;
	cvt.u32.u16 	%r20, %rs54;
	or.b32  	%r81, %r10, %r20;
	setp.eq.s32 	%p9, %r81, 0;
	@%p9 bra 	$L__BB0_16;
	mul.hi.u16 	%rs55, %rs3, -21845;
	shr.u16 	%rs56, %rs55, 2;
	mul.lo.s16 	%rs57, %rs56, 6;
	sub.s16 	%rs58, %rs3, %rs57;
	cvt.u32.u16 	%r82, %rs58;
	add.s32 	%r83, %r125, %r19;
	add.s32 	%r84, %r8, %r82;
	mad.lo.s32 	%r85, %r83, 10752, %r84;
	mad.lo.s32 	%r86, %r20, 96, %r85;
	mul.wide.s32 	%rd20, %r86, 4;
	add.s64 	%rd21, %rd4, %rd20;
	ld.global.nc.f32 	%f475, [%rd21];
$L__BB0_16:
	st.shared.f32 	[%r12+56], %f475;
$L__BB0_17:
	add.s32 	%r21, %r11, 21;
	setp.gt.u32 	%p10, %r21, 9569;
	mov.f32 	%f476, 0f00000000;
	@%p10 bra 	$L__BB0_22;
	cvt.u16.u32 	%rs4, %r21;
	mul.hi.u16 	%rs59, %rs4, -17325;
	shr.u16 	%rs60, %rs59, 7;
	cvt.u32.u16 	%r22, %rs60;
	add.s32 	%r87, %r9, %r22;
	or.b32  	%r88, %r87, %r125;
	setp.eq.s32 	%p11, %r88, 0;
	@%p11 bra 	$L__BB0_21;
	mul.lo.s16 	%rs63, %rs60, 174;
	sub.s16 	%rs64, %rs4, %rs63;
	mul.lo.s16 	%rs65, %rs64, 171;
	shr.u16 	%rs66, %rs65, 10;
	cvt.u32.u16 	%r23, %rs66;
	or.b32  	%r89, %r10, %r23;
	setp.eq.s32 	%p12, %r89, 0;
	@%p12 bra 	$L__BB0_21;
	mul.hi.u16 	%rs67, %rs4, -21845;
	shr.u16 	%rs68, %rs67, 2;
	mul.lo.s16 	%rs69, %rs68, 6;
	sub.s16 	%rs70, %rs4, %rs69;
	cvt.u32.u16 	%r90, %rs70;
	add.s32 	%r91, %r125, %r22;
	add.s32 	%r92, %r8, %r90;
	mad.lo.s32 	%r93, %r91, 10752, %r92;
	mad.lo.s32 	%r94, %r23, 96, %r93;
	mul.wide.s32 	%rd22, %r94, 4;
	add.s64 	%rd23, %rd4, %rd22;
	ld.global.nc.f32 	%f476, [%rd23];
$L__BB0_21:
	st.shared.f32 	[%r12+84], %f476;
$L__BB0_22:
	add.s32 	%r126, %r126, 4;
	setp.ne.s32 	%p13, %r126, 1368;
	@%p13 bra 	$L__BB0_2;
	ld.param.u64 	%rd42, [my_kernel_kernel0_param_1];
	cvta.to.global.u64 	%rd5, %rd42;
	shl.b32 	%r95, %r1, 2;
	mov.u32 	%r96, _ZZ17my_kernel_kernel0E18placeholder_shared;
	add.s32 	%r25, %r96, %r95;
	setp.gt.u32 	%p14, %r1, 17;
	mad.lo.s32 	%r26, %r125, 288, %r2;
	@%p14 bra 	$L__BB0_25;
	add.s32 	%r97, %r26, %r3;
	mul.wide.u32 	%rd24, %r97, 4;
	add.s64 	%rd25, %rd5, %rd24;
	ld.global.nc.f32 	%f24, [%rd25];
	st.shared.f32 	[%r25], %f24;
$L__BB0_25:
	setp.gt.u32 	%p15, %r1, 10;
	@%p15 bra 	$L__BB0_27;
	add.s32 	%r98, %r26, %r4;
	mul.wide.u32 	%rd26, %r98, 4;
	add.s64 	%rd27, %rd5, %rd26;
	ld.global.nc.f32 	%f25, [%rd27];
	st.shared.f32 	[%r25+28], %f25;
$L__BB0_27:
	setp.gt.u32 	%p16, %r1, 3;
	@%p16 bra 	$L__BB0_29;
	add.s32 	%r99, %r26, %r5;
	mul.wide.u32 	%rd28, %r99, 4;
	add.s64 	%rd29, %rd5, %rd28;
	ld.global.nc.f32 	%f26, [%rd29];
	st.shared.f32 	[%r25+56], %f26;
$L__BB0_29:
	bar.sync 	0;
	mov.b32 	%r127, 0;
$L__BB0_30:
	mad.lo.s32 	%r101, %r1, 696, %r127;
	mul.wide.u32 	%rd30, %r127, 4;
	add.s64 	%rd31, %rd1, %rd30;
	shl.b32 	%r102, %r127, 2;
	mov.u32 	%r103, _ZZ17my_kernel_kernel0E18placeholder_shared;
	add.s32 	%r104, %r103, %r102;
	ld.shared.f32 	%f27, [%r104];
	ld.local.f32 	%f28, [%rd31];
	shl.b32 	%r105, %r101, 2;
	mov.u32 	%r106, _ZZ17my_kernel_kernel0E18PaddedInput_shared;
	add.s32 	%r107, %r106, %r105;
	ld.shared.f32 	%f29, [%r107];
	fma.rn.f32 	%f30, %f29, %f27, %f28;
	ld.local.f32 	%f31, [%rd31+672];
	ld.shared.f32 	%f32, [%r107+19488];
	fma.rn.f32 	%f33, %f32, %f27, %f31;
	ld.local.f32 	%f34, [%rd31+24];
	ld.shared.f32 	%f35, [%r107+48];
	fma.rn.f32 	%f36, %f35, %f27, %f34;
	ld.local.f32 	%f37, [%rd31+696];
	ld.shared.f32 	%f38, [%r107+19536];
	fma.rn.f32 	%f39, %f38, %f27, %f37;
	ld.local.f32 	%f40, [%rd31+48];
	ld.shared.f32 	%f41, [%r107+96];
	fma.rn.f32 	%f42, %f41, %f27, %f40;
	ld.local.f32 	%f43, [%rd31+720];
	ld.shared.f32 	%f44, [%r107+19584];
	fma.rn.f32 	%f45, %f44, %f27, %f43;
	ld.local.f32 	%f46, [%rd31+72];
	ld.shared.f32 	%f47, [%r107+144];
	fma.rn.f32 	%f48, %f47, %f27, %f46;
	ld.local.f32 	%f49, [%rd31+744];
	ld.shared.f32 	%f50, [%r107+19632];
	fma.rn.f32 	%f51, %f50, %f27, %f49;
	ld.local.f32 	%f52, [%rd31+96];
	ld.shared.f32 	%f53, [%r107+192];
	fma.rn.f32 	%f54, %f53, %f27, %f52;
	ld.local.f32 	%f55, [%rd31+768];
	ld.shared.f32 	%f56, [%r107+19680];
	fma.rn.f32 	%f57, %f56, %f27, %f55;
	ld.local.f32 	%f58, [%rd31+120];
	ld.shared.f32 	%f59, [%r107+240];
	fma.rn.f32 	%f60, %f59, %f27, %f58;
	ld.local.f32 	%f61, [%rd31+792];
	ld.shared.f32 	%f62, [%r107+19728];
	fma.rn.f32 	%f63, %f62, %f27, %f61;
	ld.local.f32 	%f64, [%rd31+144];
	ld.shared.f32 	%f65, [%r107+288];
	fma.rn.f32 	%f66, %f65, %f27, %f64;
	ld.local.f32 	%f67, [%rd31+816];
	ld.shared.f32 	%f68, [%r107+19776];
	fma.rn.f32 	%f69, %f68, %f27, %f67;
	ld.local.f32 	%f70, [%rd31+168];
	ld.shared.f32 	%f71, [%r107+336];
	fma.rn.f32 	%f72, %f71, %f27, %f70;
	ld.local.f32 	%f73, [%rd31+840];
	ld.shared.f32 	%f74, [%r107+19824];
	fma.rn.f32 	%f75, %f74, %f27, %f73;
	ld.local.f32 	%f76, [%rd31+192];
	ld.shared.f32 	%f77, [%r107+384];
	fma.rn.f32 	%f78, %f77, %f27, %f76;
	ld.local.f32 	%f79, [%rd31+864];
	ld.shared.f32 	%f80, [%r107+19872];
	fma.rn.f32 	%f81, %f80, %f27, %f79;
	ld.local.f32 	%f82, [%rd31+216];
	ld.shared.f32 	%f83, [%r107+432];
	fma.rn.f32 	%f84, %f83, %f27, %f82;
	ld.local.f32 	%f85, [%rd31+888];
	ld.shared.f32 	%f86, [%r107+19920];
	fma.rn.f32 	%f87, %f86, %f27, %f85;
	ld.local.f32 	%f88, [%rd31+240];
	ld.shared.f32 	%f89, [%r107+480];
	fma.rn.f32 	%f90, %f89, %f27, %f88;
	ld.local.f32 	%f91, [%rd31+912];
	ld.shared.f32 	%f92, [%r107+19968];
	fma.rn.f32 	%f93, %f92, %f27, %f91;
	ld.local.f32 	%f94, [%rd31+264];
	ld.shared.f32 	%f95, [%r107+528];
	fma.rn.f32 	%f96, %f95, %f27, %f94;
	ld.local.f32 	%f97, [%rd31+936];
	ld.shared.f32 	%f98, [%r107+20016];
	fma.rn.f32 	%f99, %f98, %f27, %f97;
	ld.local.f32 	%f100, [%rd31+288];
	ld.shared.f32 	%f101, [%r107+576];
	fma.rn.f32 	%f102, %f101, %f27, %f100;
	ld.local.f32 	%f103, [%rd31+960];
	ld.shared.f32 	%f104, [%r107+20064];
	fma.rn.f32 	%f105, %f104, %f27, %f103;
	ld.local.f32 	%f106, [%rd31+312];
	ld.shared.f32 	%f107, [%r107+624];
	fma.rn.f32 	%f108, %f107, %f27, %f106;
	ld.local.f32 	%f109, [%rd31+984];
	ld.shared.f32 	%f110, [%r107+20112];
	fma.rn.f32 	%f111, %f110, %f27, %f109;
	ld.shared.f32 	%f112, [%r104+24];
	ld.shared.f32 	%f113, [%r107+24];
	fma.rn.f32 	%f114, %f113, %f112, %f30;
	ld.shared.f32 	%f115, [%r107+19512];
	fma.rn.f32 	%f116, %f115, %f112, %f33;
	ld.shared.f32 	%f117, [%r107+72];
	fma.rn.f32 	%f118, %f117, %f112, %f36;
	ld.shared.f32 	%f119, [%r107+19560];
	fma.rn.f32 	%f120, %f119, %f112, %f39;
	ld.shared.f32 	%f121, [%r107+120];
	fma.rn.f32 	%f122, %f121, %f112, %f42;
	ld.shared.f32 	%f123, [%r107+19608];
	fma.rn.f32 	%f124, %f123, %f112, %f45;
	ld.shared.f32 	%f125, [%r107+168];
	fma.rn.f32 	%f126, %f125, %f112, %f48;
	ld.shared.f32 	%f127, [%r107+19656];
	fma.rn.f32 	%f128, %f127, %f112, %f51;
	ld.shared.f32 	%f129, [%r107+216];
	fma.rn.f32 	%f130, %f129, %f112, %f54;
	ld.shared.f32 	%f131, [%r107+19704];
	fma.rn.f32 	%f132, %f131, %f112, %f57;
	ld.shared.f32 	%f133, [%r107+264];
	fma.rn.f32 	%f134, %f133, %f112, %f60;
	ld.shared.f32 	%f135, [%r107+19752];
	fma.rn.f32 	%f136, %f135, %f112, %f63;
	ld.shared.f32 	%f137, [%r107+312];
	fma.rn.f32 	%f138, %f137, %f112, %f66;
	ld.shared.f32 	%f139, [%r107+19800];
	fma.rn.f32 	%f140, %f139, %f112, %f69;
	ld.shared.f32 	%f141, [%r107+360];
	fma.rn.f32 	%f142, %f141, %f112, %f72;
	ld.shared.f32 	%f143, [%r107+19848];
	fma.rn.f32 	%f144, %f143, %f112, %f75;
	ld.shared.f32 	%f145, [%r107+408];
	fma.rn.f32 	%f146, %f145, %f112, %f78;
	ld.shared.f32 	%f147, [%r107+19896];
	fma.rn.f32 	%f148, %f147, %f112, %f81;
	ld.shared.f32 	%f149, [%r107+456];
	fma.rn.f32 	%f150, %f149, %f112, %f84;
	ld.shared.f32 	%f151, [%r107+19944];
	fma.rn.f32 	%f152, %f151, %f112, %f87;
	ld.shared.f32 	%f153, [%r107+504];
	fma.rn.f32 	%f154, %f153, %f112, %f90;
	ld.shared.f32 	%f155, [%r107+19992];
	fma.rn.f32 	%f156, %f155, %f112, %f93;
	ld.shared.f32 	%f157, [%r107+552];
	fma.rn.f32 	%f158, %f157, %f112, %f96;
	ld.shared.f32 	%f159, [%r107+20040];
	fma.rn.f32 	%f160, %f159, %f112, %f99;
	ld.shared.f32 	%f161, [%r107+600];
	fma.rn.f32 	%f162, %f161, %f112, %f102;
	ld.shared.f32 	%f163, [%r107+20088];
	fma.rn.f32 	%f164, %f163, %f112, %f105;
	ld.shared.f32 	%f165, [%r107+648];
	fma.rn.f32 	%f166, %f165, %f112, %f108;
	ld.shared.f32 	%f167, [%r107+20136];
	fma.rn.f32 	%f168, %f167, %f112, %f111;
	ld.shared.f32 	%f169, [%r104+48];
	fma.rn.f32 	%f170, %f35, %f169, %f114;
	st.local.f32 	[%rd31], %f170;
	fma.rn.f32 	%f171, %f38, %f169, %f116;
	st.local.f32 	[%rd31+672], %f171;
	fma.rn.f32 	%f172, %f41, %f169, %f118;
	st.local.f32 	[%rd31+24], %f172;
	fma.rn.f32 	%f173, %f44, %f169, %f120;
	st.local.f32 	[%rd31+696], %f173;
	fma.rn.f32 	%f174, %f47, %f169, %f122;
	st.local.f32 	[%rd31+48], %f174;
	fma.rn.f32 	%f175, %f50, %f169, %f124;
	st.local.f32 	[%rd31+720], %f175;
	fma.rn.f32 	%f176, %f53, %f169, %f126;
	st.local.f32 	[%rd31+72], %f176;
	fma.rn.f32 	%f177, %f56, %f169, %f128;
	st.local.f32 	[%rd31+744], %f177;
	fma.rn.f32 	%f178, %f59, %f169, %f130;
	st.local.f32 	[%rd31+96], %f178;
	fma.rn.f32 	%f179, %f62, %f169, %f132;
	st.local.f32 	[%rd31+768], %f179;
	fma.rn.f32 	%f180, %f65, %f169, %f134;
	st.local.f32 	[%rd31+120], %f180;
	fma.rn.f32 	%f181, %f68, %f169, %f136;
	st.local.f32 	[%rd31+792], %f181;
	fma.rn.f32 	%f182, %f71, %f169, %f138;
	st.local.f32 	[%rd31+144], %f182;
	fma.rn.f32 	%f183, %f74, %f169, %f140;
	st.local.f32 	[%rd31+816], %f183;
	fma.rn.f32 	%f184, %f77, %f169, %f142;
	st.local.f32 	[%rd31+168], %f184;
	fma.rn.f32 	%f185, %f80, %f169, %f144;
	st.local.f32 	[%rd31+840], %f185;
	fma.rn.f32 	%f186, %f83, %f169, %f146;
	st.local.f32 	[%rd31+192], %f186;
	fma.rn.f32 	%f187, %f86, %f169, %f148;
	st.local.f32 	[%rd31+864], %f187;
	fma.rn.f32 	%f188, %f89, %f169, %f150;
	st.local.f32 	[%rd31+216], %f188;
	fma.rn.f32 	%f189, %f92, %f169, %f152;
	st.local.f32 	[%rd31+888], %f189;
	fma.rn.f32 	%f190, %f95, %f169, %f154;
	st.local.f32 	[%rd31+240], %f190;
	fma.rn.f32 	%f191, %f98, %f169, %f156;
	st.local.f32 	[%rd31+912], %f191;
	fma.rn.f32 	%f192, %f101, %f169, %f158;
	st.local.f32 	[%rd31+264], %f192;
	fma.rn.f32 	%f193, %f104, %f169, %f160;
	st.local.f32 	[%rd31+936], %f193;
	fma.rn.f32 	%f194, %f107, %f169, %f162;
	st.local.f32 	[%rd31+288], %f194;
	fma.rn.f32 	%f195, %f110, %f169, %f164;
	st.local.f32 	[%rd31+960], %f195;
	ld.shared.f32 	%f196, [%r107+672];
	fma.rn.f32 	%f197, %f196, %f169, %f166;
	st.local.f32 	[%rd31+312], %f197;
	ld.shared.f32 	%f198, [%r107+20160];
	fma.rn.f32 	%f199, %f198, %f169, %f168;
	st.local.f32 	[%rd31+984], %f199;
	add.s32 	%r127, %r127, 1;
	setp.ne.s32 	%p17, %r127, 6;
	@%p17 bra 	$L__BB0_30;
	mov.b32 	%r128, 0;
$L__BB0_32:
	mad.lo.s32 	%r109, %r1, 696, %r128;
	mul.wide.u32 	%rd32, %r128, 4;
	add.s64 	%rd33, %rd1, %rd32;
	shl.b32 	%r110, %r128, 2;
	mov.u32 	%r111, _ZZ17my_kernel_kernel0E18placeholder_shared;
	add.s32 	%r112, %r111, %r110;
	ld.shared.f32 	%f200, [%r112];
	ld.local.f32 	%f201, [%rd33+336];
	shl.b32 	%r113, %r109, 2;
	mov.u32 	%r114, _ZZ17my_kernel_kernel0E18PaddedInput_shared;
	add.s32 	%r115, %r114, %r113;
	ld.shared.f32 	%f202, [%r115+1392];
	fma.rn.f32 	%f203, %f202, %f200, %f201;
	ld.local.f32 	%f204, [%rd33+1008];
	ld.shared.f32 	%f205, [%r115+20880];
	fma.rn.f32 	%f206, %f205, %f200, %f204;
	ld.local.f32 	%f207, [%rd33+360];
	ld.shared.f32 	%f208, [%r115+1440];
	fma.rn.f32 	%f209, %f208, %f200, %f207;
	ld.local.f32 	%f210, [%rd33+1032];
	ld.shared.f32 	%f211, [%r115+20928];
	fma.rn.f32 	%f212, %f211, %f200, %f210;
	ld.local.f32 	%f213, [%rd33+384];
	ld.shared.f32 	%f214, [%r115+1488];
	fma.rn.f32 	%f215, %f214, %f200, %f213;
	ld.local.f32 	%f216, [%rd33+1056];
	ld.shared.f32 	%f217, [%r115+20976];
	fma.rn.f32 	%f218, %f217, %f200, %f216;
	ld.local.f32 	%f219, [%rd33+408];
	ld.shared.f32 	%f220, [%r115+1536];
	fma.rn.f32 	%f221, %f220, %f200, %f219;
	ld.local.f32 	%f222, [%rd33+1080];
	ld.shared.f32 	%f223, [%r115+21024];
	fma.rn.f32 	%f224, %f223, %f200, %f222;
	ld.local.f32 	%f225, [%rd33+432];
	ld.shared.f32 	%f226, [%r115+1584];
	fma.rn.f32 	%f227, %f226, %f200, %f225;
	ld.local.f32 	%f228, [%rd33+1104];
	ld.shared.f32 	%f229, [%r115+21072];
	fma.rn.f32 	%f230, %f229, %f200, %f228;
	ld.local.f32 	%f231, [%rd33+456];
	ld.shared.f32 	%f232, [%r115+1632];
	fma.rn.f32 	%f233, %f232, %f200, %f231;
	ld.local.f32 	%f234, [%rd33+1128];
	ld.shared.f32 	%f235, [%r115+21120];
	fma.rn.f32 	%f236, %f235, %f200, %f234;
	ld.local.f32 	%f237, [%rd33+480];
	ld.shared.f32 	%f238, [%r115+1680];
	fma.rn.f32 	%f239, %f238, %f200, %f237;
	ld.local.f32 	%f240, [%rd33+1152];
	ld.shared.f32 	%f241, [%r115+21168];
	fma.rn.f32 	%f242, %f241, %f200, %f240;
	ld.local.f32 	%f243, [%rd33+504];
	ld.shared.f32 	%f244, [%r115+1728];
	fma.rn.f32 	%f245, %f244, %f200, %f243;
	ld.local.f32 	%f246, [%rd33+1176];
	ld.shared.f32 	%f247, [%r115+21216];
	fma.rn.f32 	%f248, %f247, %f200, %f246;
	ld.local.f32 	%f249, [%rd33+528];
	ld.shared.f32 	%f250, [%r115+1776];
	fma.rn.f32 	%f251, %f250, %f200, %f249;
	ld.local.f32 	%f252, [%rd33+1200];
	ld.shared.f32 	%f253, [%r115+21264];
	fma.rn.f32 	%f254, %f253, %f200, %f252;
	ld.local.f32 	%f255, [%rd33+552];
	ld.shared.f32 	%f256, [%r115+1824];
	fma.rn.f32 	%f257, %f256, %f200, %f255;
	ld.local.f32 	%f258, [%rd33+1224];
	ld.shared.f32 	%f259, [%r115+21312];
	fma.rn.f32 	%f260, %f259, %f200, %f258;
	ld.local.f32 	%f261, [%rd33+576];
	ld.shared.f32 	%f262, [%r115+1872];
	fma.rn.f32 	%f263, %f262, %f200, %f261;
	ld.local.f32 	%f264, [%rd33+1248];
	ld.shared.f32 	%f265, [%r115+21360];
	fma.rn.f32 	%f266, %f265, %f200, %f264;
	ld.local.f32 	%f267, [%rd33+600];
	ld.shared.f32 	%f268, [%r115+1920];
	fma.rn.f32 	%f269, %f268, %f200, %f267;
	ld.local.f32 	%f270, [%rd33+1272];
	ld.shared.f32 	%f271, [%r115+21408];
	fma.rn.f32 	%f272, %f271, %f200, %f270;
	ld.local.f32 	%f273, [%rd33+624];
	ld.shared.f32 	%f274, [%r115+1968];
	fma.rn.f32 	%f275, %f274, %f200, %f273;
	ld.local.f32 	%f276, [%rd33+1296];
	ld.shared.f32 	%f277, [%r115+21456];
	fma.rn.f32 	%f278, %f277, %f200, %f276;
	ld.local.f32 	%f279, [%rd33+648];
	ld.shared.f32 	%f280, [%r115+2016];
	fma.rn.f32 	%f281, %f280, %f200, %f279;
	ld.local.f32 	%f282, [%rd33+1320];
	ld.shared.f32 	%f283, [%r115+21504];
	fma.rn.f32 	%f284, %f283, %f200, %f282;
	ld.shared.f32 	%f285, [%r112+24];
	ld.shared.f32 	%f286, [%r115+1416];
	fma.rn.f32 	%f287, %f286, %f285, %f203;
	ld.shared.f32 	%f288, [%r115+20904];
	fma.rn.f32 	%f289, %f288, %f285, %f206;
	ld.shared.f32 	%f290, [%r115+1464];
	fma.rn.f32 	%f291, %f290, %f285, %f209;
	ld.shared.f32 	%f292, [%r115+20952];
	fma.rn.f32 	%f293, %f292, %f285, %f212;
	ld.shared.f32 	%f294, [%r115+1512];
	fma.rn.f32 	%f295, %f294, %f285, %f215;
	ld.shared.f32 	%f296, [%r115+21000];
	fma.rn.f32 	%f297, %f296, %f285, %f218;
	ld.shared.f32 	%f298, [%r115+1560];
	fma.rn.f32 	%f299, %f298, %f285, %f221;
	ld.shared.f32 	%f300, [%r115+21048];
	fma.rn.f32 	%f301, %f300, %f285, %f224;
	ld.shared.f32 	%f302, [%r115+1608];
	fma.rn.f32 	%f303, %f302, %f285, %f227;
	ld.shared.f32 	%f304, [%r115+21096];
	fma.rn.f32 	%f305, %f304, %f285, %f230;
	ld.shared.f32 	%f306, [%r115+1656];
	fma.rn.f32 	%f307, %f306, %f285, %f233;
	ld.shared.f32 	%f308, [%r115+21144];
	fma.rn.f32 	%f309, %f308, %f285, %f236;
	ld.shared.f32 	%f310, [%r115+1704];
	fma.rn.f32 	%f311, %f310, %f285, %f239;
	ld.shared.f32 	%f312, [%r115+21192];
	fma.rn.f32 	%f313, %f312, %f285, %f242;
	ld.shared.f32 	%f314, [%r115+1752];
	fma.rn.f32 	%f315, %f314, %f285, %f245;
	ld.shared.f32 	%f316, [%r115+21240];
	fma.rn.f32 	%f317, %f316, %f285, %f248;
	ld.shared.f32 	%f318, [%r115+1800];
	fma.rn.f32 	%f319, %f318, %f285, %f251;
	ld.shared.f32 	%f320, [%r115+21288];
	fma.rn.f32 	%f321, %f320, %f285, %f254;
	ld.shared.f32 	%f322, [%r115+1848];
	fma.rn.f32 	%f323, %f322, %f285, %f257;
	ld.shared.f32 	%f324, [%r115+21336];
	fma.rn.f32 	%f325, %f324, %f285, %f260;
	ld.shared.f32 	%f326, [%r115+1896];
	fma.rn.f32 	%f327, %f326, %f285, %f263;
	ld.shared.f32 	%f328, [%r115+21384];
	fma.rn.f32 	%f329, %f328, %f285, %f266;
	ld.shared.f32 	%f330, [%r115+1944];
	fma.rn.f32 	%f331, %f330, %f285, %f269;
	ld.shared.f32 	%f332, [%r115+21432];
	fma.rn.f32 	%f333, %f332, %f285, %f272;
	ld.shared.f32 	%f334, [%r115+1992];
	fma.rn.f32 	%f335, %f334, %f285, %f275;
	ld.shared.f32 	%f336, [%r115+21480];
	fma.rn.f32 	%f337, %f336, %f285, %f278;
	ld.shared.f32 	%f338, [%r115+2040];
	fma.rn.f32 	%f339, %f338, %f285, %f281;
	ld.shared.f32 	%f340, [%r115+21528];
	fma.rn.f32 	%f341, %f340, %f285, %f284;
	ld.shared.f32 	%f342, [%r112+48];
	fma.rn.f32 	%f343, %f208, %f342, %f287;
	st.local.f32 	[%rd33+336], %f343;
	fma.rn.f32 	%f344, %f211, %f342, %f289;
	st.local.f32 	[%rd33+1008], %f344;
	fma.rn.f32 	%f345, %f214, %f342, %f291;
	st.local.f32 	[%rd33+360], %f345;
	fma.rn.f32 	%f346, %f217, %f342, %f293;
	st.local.f32 	[%rd33+1032], %f346;
	fma.rn.f32 	%f347, %f220, %f342, %f295;
	st.local.f32 	[%rd33+384], %f347;
	fma.rn.f32 	%f348, %f223, %f342, %f297;
	st.local.f32 	[%rd33+1056], %f348;
	fma.rn.f32 	%f349, %f226, %f342, %f299;
	st.local.f32 	[%rd33+408], %f349;
	fma.rn.f32 	%f350, %f229, %f342, %f301;
	st.local.f32 	[%rd33+1080], %f350;
	fma.rn.f32 	%f351, %f232, %f342, %f303;
	st.local.f32 	[%rd33+432], %f351;
	fma.rn.f32 	%f352, %f235, %f342, %f305;
	st.local.f32 	[%rd33+1104], %f352;
	fma.rn.f32 	%f353, %f238, %f342, %f307;
	st.local.f32 	[%rd33+456], %f353;
	fma.rn.f32 	%f354, %f241, %f342, %f309;
	st.local.f32 	[%rd33+1128], %f354;
	fma.rn.f32 	%f355, %f244, %f342, %f311;
	st.local.f32 	[%rd33+480], %f355;
	fma.rn.f32 	%f356, %f247, %f342, %f313;
	st.local.f32 	[%rd33+1152], %f356;
	fma.rn.f32 	%f357, %f250, %f342, %f315;
	st.local.f32 	[%rd33+504], %f357;
	fma.rn.f32 	%f358, %f253, %f342, %f317;
	st.local.f32 	[%rd33+1176], %f358;
	fma.rn.f32 	%f359, %f256, %f342, %f319;
	st.local.f32 	[%rd33+528], %f359;
	fma.rn.f32 	%f360, %f259, %f342, %f321;
	st.local.f32 	[%rd33+1200], %f360;
	fma.rn.f32 	%f361, %f262, %f342, %f323;
	st.local.f32 	[%rd33+552], %f361;
	fma.rn.f32 	%f362, %f265, %f342, %f325;
	st.local.f32 	[%rd33+1224], %f362;
	fma.rn.f32 	%f363, %f268, %f342, %f327;
	st.local.f32 	[%rd33+576], %f363;
	fma.rn.f32 	%f364, %f271, %f342, %f329;
	st.local.f32 	[%rd33+1248], %f364;
	fma.rn.f32 	%f365, %f274, %f342, %f331;
	st.local.f32 	[%rd33+600], %f365;
	fma.rn.f32 	%f366, %f277, %f342, %f333;
	st.local.f32 	[%rd33+1272], %f366;
	fma.rn.f32 	%f367, %f280, %f342, %f335;
	st.local.f32 	[%rd33+624], %f367;
	fma.rn.f32 	%f368, %f283, %f342, %f337;
	st.local.f32 	[%rd33+1296], %f368;
	ld.shared.f32 	%f369, [%r115+2064];
	fma.rn.f32 	%f370, %f369, %f342, %f339;
	st.local.f32 	[%rd33+648], %f370;
	ld.shared.f32 	%f371, [%r115+21552];
	fma.rn.f32 	%f372, %f371, %f342, %f341;
	st.local.f32 	[%rd33+1320], %f372;
	add.s32 	%r128, %r128, 1;
	setp.ne.s32 	%p18, %r128, 6;
	@%p18 bra 	$L__BB0_32;
	add.s32 	%r125, %r125, 1;
	setp.ne.s32 	%p19, %r125, 3;
	@%p19 bra 	$L__BB0_1;
	ld.param.u64 	%rd44, [my_kernel_kernel0_param_3];
	mov.u32 	%r117, %ctaid.x;
	shr.u32 	%r118, %r117, 6;
	mul.lo.s32 	%r119, %r1, 10752;
	mad.lo.s32 	%r120, %r118, 150528, %r119;
	shr.u32 	%r121, %r117, 4;
	and.b32  	%r122, %r121, 3;
	or.b32  	%r123, %r120, %r2;
	mad.lo.s32 	%r131, %r122, 1344, %r123;
	cvta.to.global.u64 	%rd34, %rd44;
	mul.wide.u32 	%rd35, %r2, 4;
	add.s64 	%rd36, %rd34, %rd35;
	ld.global.nc.f32 	%f9, [%rd36];
	ld.global.nc.f32 	%f10, [%rd36+4];
	ld.global.nc.f32 	%f11, [%rd36+8];
	ld.global.nc.f32 	%f12, [%rd36+12];
	ld.global.nc.f32 	%f13, [%rd36+16];
	ld.global.nc.f32 	%f14, [%rd36+20];
	mov.b32 	%r130, 0;
	mov.u32 	%r129, %r131;
$L__BB0_35:
	ld.param.u64 	%rd43, [my_kernel_kernel0_param_2];
	ld.local.v2.f32 	{%f373, %f374}, [%rd45+-688];
	add.f32 	%f375, %f373, %f9;
	min.f32 	%f376, %f375, 0f40C00000;
	max.f32 	%f377, %f376, 0f00000000;
	cvta.to.global.u64 	%rd7, %rd43;
	mul.wide.u32 	%rd37, %r129, 4;
	add.s64 	%rd38, %rd7, %rd37;
	st.global.f32 	[%rd38], %f377;
	ld.local.v2.f32 	{%f378, %f379}, [%rd45+-16];
	add.f32 	%f380, %f378, %f9;
	min.f32 	%f381, %f380, 0f40C00000;
	max.f32 	%f382, %f381, 0f00000000;
	st.global.f32 	[%rd38+301056], %f382;
	add.f32 	%f383, %f374, %f10;
	min.f32 	%f384, %f383, 0f40C00000;
	max.f32 	%f385, %f384, 0f00000000;
	st.global.f32 	[%rd38+4], %f385;
	add.f32 	%f386, %f379, %f10;
	min.f32 	%f387, %f386, 0f40C00000;
	max.f32 	%f388, %f387, 0f00000000;
	st.global.f32 	[%rd38+301060], %f388;
	ld.local.v2.f32 	{%f389, %f390}, [%rd45+-680];
	add.f32 	%f391, %f389, %f11;
	min.f32 	%f392, %f391, 0f40C00000;
	max.f32 	%f393, %f392, 0f00000000;
	st.global.f32 	[%rd38+8], %f393;
	ld.local.v2.f32 	{%f394, %f395}, [%rd45+-8];
	add.f32 	%f396, %f394, %f11;
	min.f32 	%f397, %f396, 0f40C00000;
	max.f32 	%f398, %f397, 0f00000000;
	st.global.f32 	[%rd38+301064], %f398;
	add.f32 	%f399, %f390, %f12;
	min.f32 	%f400, %f399, 0f40C00000;
	max.f32 	%f401, %f400, 0f00000000;
	st.global.f32 	[%rd38+12], %f401;
	add.f32 	%f402, %f395, %f12;
	min.f32 	%f403, %f402, 0f40C00000;
	max.f32 	%f404, %f403, 0f00000000;
	st.global.f32 	[%rd38+301068], %f404;
	ld.local.v2.f32 	{%f405, %f406}, [%rd45+-672];
	add.f32 	%f407, %f405, %f13;
	min.f32 	%f408, %f407, 0f40C00000;
	max.f32 	%f409, %f408, 0f00000000;
	st.global.f32 	[%rd38+16], %f409;
	ld.local.v2.f32 	{%f410, %f411}, [%rd45];
	add.f32 	%f412, %f410, %f13;
	min.f32 	%f413, %f412, 0f40C00000;
	max.f32 	%f414, %f413, 0f00000000;
	st.global.f32 	[%rd38+301072], %f414;
	add.f32 	%f415, %f406, %f14;
	min.f32 	%f416, %f415, 0f40C00000;
	max.f32 	%f417, %f416, 0f00000000;
	st.global.f32 	[%rd38+20], %f417;
	add.f32 	%f418, %f411, %f14;
	min.f32 	%f419, %f418, 0f40C00000;
	max.f32 	%f420, %f419, 0f00000000;
	st.global.f32 	[%rd38+301076], %f420;
	add.s32 	%r130, %r130, 1;
	add.s64 	%rd45, %rd45, 24;
	add.s32 	%r129, %r129, 96;
	setp.ne.s32 	%p20, %r130, 14;
	@%p20 bra 	$L__BB0_35;
	mov.b32 	%r132, 0;
$L__BB0_37:
	ld.local.v2.f32 	{%f421, %f422}, [%rd46+-688];
	add.f32 	%f423, %f421, %f9;
	min.f32 	%f424, %f423, 0f40C00000;
	max.f32 	%f425, %f424, 0f00000000;
	mul.wide.u32 	%rd39, %r131, 4;
	add.s64 	%rd40, %rd7, %rd39;
	st.global.f32 	[%rd40+21504], %f425;
	ld.local.v2.f32 	{%f426, %f427}, [%rd46+-16];
	add.f32 	%f428, %f426, %f9;
	min.f32 	%f429, %f428, 0f40C00000;
	max.f32 	%f430, %f429, 0f00000000;
	st.global.f32 	[%rd40+322560], %f430;
	add.f32 	%f431, %f422, %f10;
	min.f32 	%f432, %f431, 0f40C00000;
	max.f32 	%f433, %f432, 0f00000000;
	st.global.f32 	[%rd40+21508], %f433;
	add.f32 	%f434, %f427, %f10;
	min.f32 	%f435, %f434, 0f40C00000;
	max.f32 	%f436, %f435, 0f00000000;
	st.global.f32 	[%rd40+322564], %f436;
	ld.local.v2.f32 	{%f437, %f438}, [%rd46+-680];
	add.f32 	%f439, %f437, %f11;
	min.f32 	%f440, %f439, 0f40C00000;
	max.f32 	%f441, %f440, 0f00000000;
	st.global.f32 	[%rd40+21512], %f441;
	ld.local.v2.f32 	{%f442, %f443}, [%rd46+-8];
	add.f32 	%f444, %f442, %f11;
	min.f32 	%f445, %f444, 0f40C00000;
	max.f32 	%f446, %f445, 0f00000000;
	st.global.f32 	[%rd40+322568], %f446;
	add.f32 	%f447, %f438, %f12;
	min.f32 	%f448, %f447, 0f40C00000;
	max.f32 	%f449, %f448, 0f00000000;
	st.global.f32 	[%rd40+21516], %f449;
	add.f32 	%f450, %f443, %f12;
	min.f32 	%f451, %f450, 0f40C00000;
	max.f32 	%f452, %f451, 0f00000000;
	st.global.f32 	[%rd40+322572], %f452;
	ld.local.v2.f32 	{%f453, %f454}, [%rd46+-672];
	add.f32 	%f455, %f453, %f13;
	min.f32 	%f456, %f455, 0f40C00000;
	max.f32 	%f457, %f456, 0f00000000;
	st.global.f32 	[%rd40+21520], %f457;
	ld.local.v2.f32 	{%f458, %f459}, [%rd46];
	add.f32 	%f460, %f458, %f13;
	min.f32 	%f461, %f460, 0f40C00000;
	max.f32 	%f462, %f461, 0f00000000;
	st.global.f32 	[%rd40+322576], %f462;
	add.f32 	%f463, %f454, %f14;
	min.f32 	%f464, %f463, 0f40C00000;
	max.f32 	%f465, %f464, 0f00000000;
	st.global.f32 	[%rd40+21524], %f465;
	add.f32 	%f466, %f459, %f14;
	min.f32 	%f467, %f466, 0f40C00000;
	max.f32 	%f468, %f467, 0f00000000;
	st.global.f32 	[%rd40+322580], %f468;
	add.s32 	%r132, %r132, 1;
	add.s32 	%r131, %r131, 96;
	add.s64 	%rd46, %rd46, 24;
	setp.ne.s32 	%p21, %r132, 14;
	@%p21 bra 	$L__BB0_37;
	ret;

}


// ===== COMPILED SASS (sm_100) =====

	.target	sm_100

	.elftype	@"ET_EXEC"


//--------------------- .note.nv.tkinfo           --------------------------
	.section	.note.nv.tkinfo,"",@"SHT_NOTE"
	.sectionflags	@"SHF_NOTE_NV_TKINFO"
	.tkinfo
        /*0018*/ 	.word	0x00000002
        /*0030*/ 	.string	""
        /*0030*/ 	.string	"ptxas"
        /*0030*/ 	.string	"Cuda compilation tools, release 13.0, V13.0.88"
        /*0030*/ 	.string	"Build cuda_13.0.r13.0/compiler.36424714_0"
        /*0030*/ 	.string	"-arch sm_100 -m 64 "



//--------------------- .note.nv.cuinfo           --------------------------
	.section	.note.nv.cuinfo,"",@"SHT_NOTE"
	.sectionflags	@"SHF_NOTE_NV_CUINFO"
        /*0018*/ 	.short	0x0002
        /*001a*/ 	.short	0x0064
        /*001c*/ 	.short	0x0082
	.zero		2


//--------------------- .nv.info                  --------------------------
	.section	.nv.info,"",@"SHT_CUDA_INFO"
	.align	4


	//----- nvinfo : EIATTR_REGCOUNT
	.align		4
        /*0000*/ 	.byte	0x04, 0x2f
        /*0002*/ 	.short	(.L_1 - .L_0)
	.align		4
.L_0:
        /*0004*/ 	.word	index@(my_kernel_kernel0)
        /*0008*/ 	.word	0x00000028


	//----- nvinfo : EIATTR_FRAME_SIZE
	.align		4
.L_1:
        /*000c*/ 	.byte	0x04, 0x11
        /*000e*/ 	.short	(.L_3 - .L_2)
	.align		4
.L_2:
        /*0010*/ 	.word	index@(my_kernel_kernel0)
        /*0014*/ 	.word	0x00000540


	//----- nvinfo : EIATTR_MIN_STACK_SIZE
	.align		4
.L_3:
        /*0018*/ 	.byte	0x04, 0x12
        /*001a*/ 	.short	(.L_5 - .L_4)
	.align		4
.L_4:
        /*001c*/ 	.word	index@(my_kernel_kernel0)
        /*0020*/ 	.word	0x00000540
.L_5:


//--------------------- .nv.compat                --------------------------
	.section	.nv.compat,"",@"SHT_CUDA_COMPAT_INFO"
	.align	4
        /*0000*/ 	.byte	0x02, 0x09, 0x00, 0x00, 0x02, 0x02, 0x01, 0x00, 0x02, 0x05, 0x05, 0x00, 0x03, 0x07, 0x01, 0x01
        /*0010*/ 	.byte	0x02, 0x03, 0x00, 0x00, 0x02, 0x06, 0x01, 0x00, 0x04, 0x0b, 0x08, 0x00, 0x09, 0x00, 0x00, 0x00
        /*0020*/ 	.byte	0x00, 0x00, 0x00, 0x00


//--------------------- .nv.info.my_kernel_kernel0 --------------------------
	.section	.nv.info.my_kernel_kernel0,"",@"SHT_CUDA_INFO"
	.sectionflags	@""
	.align	4


	//----- nvinfo : EIATTR_CUDA_API_VERSION
	.align		4
        /*0000*/ 	.byte	0x04, 0x37
        /*0002*/ 	.short	(.L_7 - .L_6)
.L_6:
        /*0004*/ 	.word	0x00000082


	//----- nvinfo : EIATTR_KPARAM_INFO
	.align		4
.L_7:
        /*0008*/ 	.byte	0x04, 0x17
        /*000a*/ 	.short	(.L_9 - .L_8)
.L_8:
        /*000c*/ 	.word	0x00000000
        /*0010*/ 	.short	0x0003
        /*0012*/ 	.short	0x0018
        /*0014*/ 	.byte	0x00, 0xf5, 0x21, 0x00


	//----- nvinfo : EIATTR_KPARAM_INFO
	.align		4
.L_9:
        /*0018*/ 	.byte	0x04, 0x17
        /*001a*/ 	.short	(.L_11 - .L_10)
.L_10:
        /*001c*/ 	.word	0x00000000
        /*0020*/ 	.short	0x0002
        /*0022*/ 	.short	0x0010
        /*0024*/ 	.byte	0x00, 0xf5, 0x21, 0x00


	//----- nvinfo : EIATTR_KPARAM_INFO
	.align		4
.L_11:
        /*0028*/ 	.byte	0x04, 0x17
        /*002a*/ 	.short	(.L_13 - .L_12)
.L_12:
        /*002c*/ 	.word	0x00000000
        /*0030*/ 	.short	0x0001
        /*0032*/ 	.short	0x0008
        /*0034*/ 	.byte	0x00, 0xf5, 0x21, 0x00


	//----- nvinfo : EIATTR_KPARAM_INFO
	.align		4
.L_13:
        /*0038*/ 	.byte	0x04, 0x17
        /*003a*/ 	.short	(.L_15 - .L_14)
.L_14:
        /*003c*/ 	.word	0x00000000
        /*0040*/ 	.short	0x0000
        /*0042*/ 	.short	0x0000
        /*0044*/ 	.byte	0x00, 0xf5, 0x21, 0x00


	//----- nvinfo : EIATTR_SPARSE_MMA_MASK
	.align		4
.L_15:
        /*0048*/ 	.byte	0x03, 0x50
        /*004a*/ 	.short	0x0000


	//----- nvinfo : EIATTR_MAXREG_COUNT
	.align		4
        /*004c*/ 	.byte	0x03, 0x1b
        /*004e*/ 	.short	0x00ff


	//----- nvinfo : EIATTR_NUM_BARRIERS
	.align		4
        /*0050*/ 	.byte	0x02, 0x4c
        /*0052*/ 	.byte	0x01
	.zero		1


	//----- nvinfo : EIATTR_MERCURY_ISA_VERSION
	.align		4
        /*0054*/ 	.byte	0x03, 0x5f
        /*0056*/ 	.short	0x0101


	//----- nvinfo : EIATTR_VRC_CTA_INIT_COUNT
	.align		4
        /*0058*/ 	.byte	0x02, 0x4a
	.zero		1
	.zero		1


	//----- nvinfo : EIATTR_EXIT_INSTR_OFFSETS
	.align		4
        /*005c*/ 	.byte	0x04, 0x1c
        /*005e*/ 	.short	(.L_17 - .L_16)


	//   ....[0]....
.L_16:
        /*0060*/ 	.word	0x00003940


	//----- nvinfo : EIATTR_CRS_STACK_SIZE
	.align		4
.L_17:
        /*0064*/ 	.byte	0x04, 0x1e
        /*0066*/ 	.short	(.L_19 - .L_18)
.L_18:
        /*0068*/ 	.word	0x00000000


	//----- nvinfo : EIATTR_CBANK_PARAM_SIZE
	.align		4
.L_19:
        /*006c*/ 	.byte	0x03, 0x19
        /*006e*/ 	.short	0x0020


	//----- nvinfo : EIATTR_PARAM_CBANK
	.align		4
        /*0070*/ 	.byte	0x04, 0x0a
        /*0072*/ 	.short	(.L_21 - .L_20)
	.align		4
.L_20:
        /*0074*/ 	.word	index@(.nv.constant0.my_kernel_kernel0)
        /*0078*/ 	.short	0x0380
        /*007a*/ 	.short	0x0020


	//----- nvinfo : EIATTR_SW_WAR
	.align		4
.L_21:
        /*007c*/ 	.byte	0x04, 0x36
        /*007e*/ 	.short	(.L_23 - .L_22)
.L_22:
        /*0080*/ 	.word	0x00000008
.L_23:


//--------------------- .nv.callgraph             --------------------------
	.section	.nv.callgraph,"",@"SHT_CUDA_CALLGRAPH"
	.align	4
	.sectionentsize	8
	.align		4
        /*0000*/ 	.word	0x00000000
	.align		4
        /*0004*/ 	.word	0xffffffff
	.align		4
        /*0008*/ 	.word	0x00000000
	.align		4
        /*000c*/ 	.word	0xfffffffe
	.align		4
        /*0010*/ 	.word	0x00000000
	.align		4
        /*0014*/ 	.word	0xfffffffd
	.align		4
        /*0018*/ 	.word	0x00000000
	.align		4
        /*001c*/ 	.word	0xfffffffc


//--------------------- .text.my_kernel_kernel0   --------------------------
	.section	.text.my_kernel_kernel0,"ax",@progbits
	.align	128
        .global         my_kernel_kernel0
        .type           my_kernel_kernel0,@function
        .size           my_kernel_kernel0,(.L_x_23 - my_kernel_kernel0)
        .other          my_kernel_kernel0,@"STO_CUDA_ENTRY STV_DEFAULT"
my_kernel_kernel0:
.text.my_kernel_kernel0:
[----:B------:R-:W0:Y:S08]  /*0000*/  LDC R1, c[0x0][0x37c] ;  /* 0x0000df00ff017b82 */ /* 0x000e300000000800 */
[----:B------:R-:W1:Y:S01]  /*0010*/  S2UR UR4, SR_CTAID.X ;  /* 0x00000000000479c3 */ /* 0x000e620000002500 */
[----:B0-----:R-:W-:Y:S01]  /*0020*/  IADD3 R1, PT, PT, R1, -0x540, RZ ;  /* 0xfffffac001017810 */ /* 0x001fe20007ffe0ff */
[----:B------:R-:W0:Y:S03]  /*0030*/  LDCU.64 UR12, c[0x0][0x358] ;  /* 0x00006b00ff0c77ac */ /* 0x000e260008000a00 */
[C---:B------:R-:W-:Y:S01]  /*0040*/  R2UR UR10, R1.reuse ;  /* 0x00000000010a72ca */ /* 0x040fe200000e0000 */
[----:B------:R2:W-:Y:S01]  /*0050*/  STL.128 [R1], RZ ;  /* 0x000000ff01007387 */ /* 0x0005e20000100c00 */
[----:B------:R-:W-:-:S03]  /*0060*/  R2UR UR17, R1 ;  /* 0x00000000011172ca */ /* 0x000fc600000e0000 */
[----:B------:R2:W-:Y:S04]  /*0070*/  STL.128 [R1+0x2a0], RZ ;  /* 0x0002a0ff01007387 */ /* 0x0005e80000100c00 */
[----:B------:R2:W-:Y:S04]  /*0080*/  STL.128 [R1+0x30], RZ ;  /* 0x000030ff01007387 */ /* 0x0005e80000100c00 */
[----:B------:R2:W-:Y:S01]  /*0090*/  STL.128 [R1+0x2d0], RZ ;  /* 0x0002d0ff01007387 */ /* 0x0005e20000100c00 */
[----:B------:R-:W-:Y:S02]  /*00a0*/  UIADD3 UR15, UPT, UPT, UR10, 0x2b0, URZ ;  /* 0x000002b00a0f7890 */ /* 0x000fe4000fffe0ff */
[----:B------:R-:W-:Y:S01]  /*00b0*/  UIADD3 UR10, UPT, UPT, UR10, 0x400, URZ ;  /* 0x000004000a0a7890 */ /* 0x000fe2000fffe0ff */
[----:B------:R2:W-:Y:S01]  /*00c0*/  STL.128 [R1+0x60], RZ ;  /* 0x000060ff01007387 */ /* 0x0005e20000100c00 */
[----:B-1----:R-:W-:-:S03]  /*00d0*/  ULOP3.LUT UR4, UR4, 0xf, URZ, 0xc0, !UPT ;  /* 0x0000000f04047892 */ /* 0x002fc6000f8ec0ff */
[----:B------:R2:W-:Y:S01]  /*00e0*/  STL.128 [R1+0x300], RZ ;  /* 0x000300ff01007387 */ /* 0x0005e20000100c00 */
[----:B------:R-:W-:-:S03]  /*00f0*/  UIMAD UR6, UR4, 0x6, URZ ;  /* 0x00000006040678a4 */ /* 0x000fc6000f8e02ff */
[----:B------:R2:W-:Y:S01]  /*0100*/  STL.128 [R1+0x90], RZ ;  /* 0x000090ff01007387 */ /* 0x0005e20000100c00 */
[----:B------:R-:W-:-:S03]  /*0110*/  UMOV UR4, URZ ;  /* 0x000000ff00047c82 */ /* 0x000fc60008000000 */
[----:B------:R2:W-:Y:S04]  /*0120*/  STL.128 [R1+0x330], RZ ;  /* 0x000330ff01007387 */ /* 0x0005e80000100c00 */
        /* <DEDUP_REMOVED lines=75> */
[----:B0-----:R2:W-:Y:S02]  /*05e0*/  STL.128 [R1+0x530], RZ ;  /* 0x000530ff01007387 */ /* 0x0015e40000100c00 */
.L_x_19:
[----:B------:R-:W0:Y:S08]  /*05f0*/  S2UR UR7, SR_CTAID.X ;  /* 0x00000000000779c3 */ /* 0x000e300000002500 */
[----:B------:R-:W-:Y:S01]  /*0600*/  BAR.SYNC.DEFER_BLOCKING 0x0 ;  /* 0x0000000000007b1d */ /* 0x000fe20000010000 */
[----:B------:R-:W-:-:S05]  /*0610*/  HFMA2 R5, -RZ, RZ, 0, 0 ;  /* 0x00000000ff057431 */ /* 0x000fca00000001ff */
[----:B------:R-:W-:Y:S02]  /*0620*/  UMOV UR8, 0x400 ;  /* 0x0000040000087882 */ /* 0x000fe40000000000 */
[----:B------:R-:W1:Y:S08]  /*0630*/  S2UR UR9, SR_CgaCtaId ;  /* 0x00000000000979c3 */ /* 0x000e700000008800 */
[----:B------:R-:W3:Y:S01]  /*0640*/  LDC.64 R2, c[0x0][0x380] ;  /* 0x0000e000ff027b82 */ /* 0x000ee20000000a00 */
[----:B0-----:R-:W-:-:S02]  /*0650*/  USHF.R.U32.HI UR11, URZ, 0x6, UR7 ;  /* 0x00000006ff0b7899 */ /* 0x001fc40008011607 */
[----:B------:R-:W-:Y:S02]  /*0660*/  USHF.R.U32.HI UR7, URZ, 0x4, UR7 ;  /* 0x00000004ff077899 */ /* 0x000fe40008011607 */
[----:B------:R-:W-:Y:S02]  /*0670*/  UIMAD UR5, UR11, 0x93000, UR6 ;  /* 0x000930000b0578a4 */ /* 0x000fe4000f8e0206 */
[----:B------:R-:W-:Y:S02]  /*0680*/  ULOP3.LUT UR7, UR7, 0x3, URZ, 0xc0, !UPT ;  /* 0x0000000307077892 */ /* 0x000fe4000f8ec0ff */
[----:B-1----:R-:W-:Y:S02]  /*0690*/  ULEA UR8, UR9, UR8, 0x18 ;  /* 0x0000000809087291 */ /* 0x002fe4000f8ec0ff */
[----:B------:R-:W-:Y:S02]  /*06a0*/  UIMAD UR5, UR7, 0xa80, UR5 ;  /* 0x00000a80070578a4 */ /* 0x000fe4000f8e0205 */
[----:B------:R-:W-:-:S02]  /*06b0*/  UIMAD UR7, UR7, 0x1c, URZ ;  /* 0x0000001c070778a4 */ /* 0x000fc4000f8e02ff */
[----:B------:R-:W-:-:S12]  /*06c0*/  UIADD3 UR5, UPT, UPT, UR5, -0x2a60, URZ ;  /* 0xffffd5a005057890 */ /* 0x000fd8000fffe0ff */
.L_x_16:
[----:B0-----:R-:W0:Y:S01]  /*06d0*/  S2R R0, SR_TID.X ;  /* 0x0000000000007919 */ /* 0x001e220000002100 */
[----:B------:R-:W-:Y:S01]  /*06e0*/  BSSY.RECONVERGENT B0, `(.L_x_0) ;  /* 0x000002c000007945 */ /* 0x000fe20003800200 */
[C---:B0-----:R-:W-:Y:S01]  /*06f0*/  IMAD R6, R5.reuse, 0x7, R0 ;  /* 0x0000000705067824 */ /* 0x041fe200078e0200 */
[----:B------:R-:W-:-:S04]  /*0700*/  IADD3 R5, PT, PT, R5, 0x4, RZ ;  /* 0x0000000405057810 */ /* 0x000fc80007ffe0ff */
[C---:B------:R-:W-:Y:S02]  /*0710*/  ISETP.GT.U32.AND P1, PT, R6.reuse, 0x2561, PT ;  /* 0x000025610600780c */ /* 0x040fe40003f24070 */
[----:B------:R-:W-:Y:S02]  /*0720*/  ISETP.NE.AND P0, PT, R5, 0x558, PT ;  /* 0x000005580500780c */ /* 0x000fe40003f05270 */
[----:B-1----:R-:W-:-:S09]  /*0730*/  LEA R4, R6, UR8, 0x2 ;  /* 0x0000000806047c11 */ /* 0x002fd2000f8e10ff */
[----:B------:R-:W-:Y:S05]  /*0740*/  @P1 BRA `(.L_x_1) ;  /* 0x0000000000941947 */ /* 0x000fea0003800000 */
[----:B------:R-:W-:Y:S01]  /*0750*/  LOP3.LUT R8, R6, 0xffff, RZ, 0xc0, !PT ;  /* 0x0000ffff06087812 */ /* 0x000fe200078ec0ff */
[----:B------:R-:W-:Y:S01]  /*0760*/  BSSY.RECONVERGENT B1, `(.L_x_2) ;  /* 0x0000022000017945 */ /* 0x000fe20003800200 */
[----:B------:R-:W-:-:S03]  /*0770*/  MOV R9, UR11 ;  /* 0x0000000b00097c02 */ /* 0x000fc60008000f00 */
[----:B------:R-:W-:-:S05]  /*0780*/  IMAD R7, R8, 0xbc53, RZ ;  /* 0x0000bc5308077824 */ /* 0x000fca00078e02ff */
[----:B------:R-:W-:-:S05]  /*0790*/  SHF.R.U32.HI R10, RZ, 0x17, R7 ;  /* 0x00000017ff0a7819 */ /* 0x000fca0000011607 */
[----:B------:R-:W-:Y:S01]  /*07a0*/  IMAD R7, R9, 0x38, R10 ;  /* 0x0000003809077824 */ /* 0x000fe200078e020a */
[----:B------:R-:W-:-:S04]  /*07b0*/  MOV R9, RZ ;  /* 0x000000ff00097202 */ /* 0x000fc80000000f00 */
[----:B------:R-:W-:-:S13]  /*07c0*/  LOP3.LUT P1, RZ, R7, UR4, RZ, 0xfc, !PT ;  /* 0x0000000407ff7c12 */ /* 0x000fda000f82fcff */
[----:B------:R-:W-:Y:S05]  /*07d0*/  @!P1 BRA `(.L_x_3) ;  /* 0x0000000000689947 */ /* 0x000fea0003800000 */
[----:B------:R-:W-:-:S05]  /*07e0*/  PRMT R7, R10, 0x9910, RZ ;  /* 0x000099100a077816 */ /* 0x000fca00000000ff */
[----:B------:R-:W-:-:S05]  /*07f0*/  IMAD R7, R7, 0xae, RZ ;  /* 0x000000ae07077824 */ /* 0x000fca00078e02ff */
[----:B------:R-:W-:-:S04]  /*0800*/  IADD3 R7, PT, PT, RZ, -R7, RZ ;  /* 0x80000007ff077210 */ /* 0x000fc80007ffe0ff */
[----:B------:R-:W-:-:S04]  /*0810*/  PRMT R7, R7, 0x7710, RZ ;  /* 0x0000771007077816 */ /* 0x000fc800000000ff */
[----:B------:R-:W-:-:S04]  /*0820*/  IADD3 R7, PT, PT, R6, R7, RZ ;  /* 0x0000000706077210 */ /* 0x000fc80007ffe0ff */
[----:B------:R-:W-:-:S05]  /*0830*/  PRMT R7, R7, 0x9910, RZ ;  /* 0x0000991007077816 */ /* 0x000fca00000000ff */
[----:B------:R-:W-:-:S05]  /*0840*/  IMAD R7, R7, 0xab, RZ ;  /* 0x000000ab07077824 */ /* 0x000fca00078e02ff */
[----:B------:R-:W-:-:S04]  /*0850*/  LOP3.LUT R7, R7, 0xffff, RZ, 0xc0, !PT ;  /* 0x0000ffff07077812 */ /* 0x000fc800078ec0ff */
[----:B------:R-:W-:-:S04]  /*0860*/  SHF.R.U32.HI R7, RZ, 0xa, R7 ;  /* 0x0000000aff077819 */ /* 0x000fc80000011607 */
[----:B------:R-:W-:-:S04]  /*0870*/  LOP3.LUT R12, R7, 0xffff, RZ, 0xc0, !PT ;  /* 0x0000ffff070c7812 */ /* 0x000fc800078ec0ff */
[----:B------:R-:W-:-:S13]  /*0880*/  LOP3.LUT P1, RZ, R12, UR7, RZ, 0xfc, !PT ;  /* 0x000000070cff7c12 */ /* 0x000fda000f82fcff */
[----:B------:R-:W-:Y:S05]  /*0890*/  @!P1 BRA `(.L_x_3) ;  /* 0x0000000000389947 */ /* 0x000fea0003800000 */
[----:B------:R-:W-:Y:S01]  /*08a0*/  IMAD R7, R8, 0xaaab, RZ ;  /* 0x0000aaab08077824 */ /* 0x000fe200078e02ff */
[----:B------:R-:W-:-:S04]  /*08b0*/  IADD3 R8, PT, PT, R10, UR4, RZ ;  /* 0x000000040a087c10 */ /* 0x000fc8000fffe0ff */
[----:B------:R-:W-:-:S04]  /*08c0*/  SHF.R.U32.HI R7, RZ, 0x12, R7 ;  /* 0x00000012ff077819 */ /* 0x000fc80000011607 */
[----:B------:R-:W-:-:S05]  /*08d0*/  PRMT R7, R7, 0x9910, RZ ;  /* 0x0000991007077816 */ /* 0x000fca00000000ff */
[----:B------:R-:W-:-:S05]  /*08e0*/  IMAD R7, R7, 0x6, RZ ;  /* 0x0000000607077824 */ /* 0x000fca00078e02ff */
[----:B------:R-:W-:-:S04]  /*08f0*/  IADD3 R7, PT, PT, RZ, -R7, RZ ;  /* 0x80000007ff077210 */ /* 0x000fc80007ffe0ff */
[----:B------:R-:W-:-:S04]  /*0900*/  PRMT R7, R7, 0x7710, RZ ;  /* 0x0000771007077816 */ /* 0x000fc800000000ff */
[----:B------:R-:W-:-:S04]  /*0910*/  IADD3 R7, PT, PT, R6, R7, RZ ;  /* 0x0000000706077210 */ /* 0x000fc80007ffe0ff */
[----:B------:R-:W-:-:S04]  /*0920*/  LOP3.LUT R7, R7, 0xffff, RZ, 0xc0, !PT ;  /* 0x0000ffff07077812 */ /* 0x000fc800078ec0ff */
[----:B------:R-:W-:-:S05]  /*0930*/  IADD3 R7, PT, PT, R7, UR5, RZ ;  /* 0x0000000507077c10 */ /* 0x000fca000fffe0ff */
[----:B------:R-:W-:-:S04]  /*0940*/  IMAD R7, R8, 0x2a00, R7 ;  /* 0x00002a0008077824 */ /* 0x000fc800078e0207 */
[----:B------:R-:W-:-:S04]  /*0950*/  IMAD R7, R12, 0x60, R7 ;  /* 0x000000600c077824 */ /* 0x000fc800078e0207 */
[----:B---3--:R-:W-:-:S06]  /*0960*/  IMAD.WIDE R8, R7, 0x4, R2 ;  /* 0x0000000407087825 */ /* 0x008fcc00078e0202 */
[----:B------:R0:W5:Y:S02]  /*0970*/  LDG.E.CONSTANT R9, desc[UR12][R8.64] ;  /* 0x0000000c08097981 */ /* 0x000164000c1e9900 */
.L_x_3:
[----:B------:R-:W-:Y:S05]  /*0980*/  BSYNC.RECONVERGENT B1 ;  /* 0x0000000000017941 */ /* 0x000fea0003800200 */
.L_x_2:
[----:B-----5:R1:W-:Y:S02]  /*0990*/  STS [R4], R9 ;  /* 0x0000000904007388 */ /* 0x0203e40000000800 */
.L_x_1:
[----:B------:R-:W-:Y:S05]  /*09a0*/  BSYNC.RECONVERGENT B0 ;  /* 0x0000000000007941 */ /* 0x000fea0003800200 */
.L_x_0:
[----:B------:R-:W-:Y:S01]  /*09b0*/  IADD3 R10, PT, PT, R6, 0x7, RZ ;  /* 0x00000007060a7810 */ /* 0x000fe20007ffe0ff */
[----:B------:R-:W-:Y:S03]  /*09c0*/  BSSY.RECONVERGENT B0, `(.L_x_4) ;  /* 0x0000028000007945 */ /* 0x000fe60003800200 */
[----:B------:R-:W-:-:S13]  /*09d0*/  ISETP.GT.U32.AND P1, PT, R10, 0x2561, PT ;  /* 0x000025610a00780c */ /* 0x000fda0003f24070 */
[----:B------:R-:W-:Y:S05]  /*09e0*/  @P1 BRA `(.L_x_5) ;  /* 0x0000000000941947 */ /* 0x000fea0003800000 */
[----:B0-----:R-:W-:Y:S01]  /*09f0*/  LOP3.LUT R8, R10, 0xffff, RZ, 0xc0, !PT ;  /* 0x0000ffff0a087812 */ /* 0x001fe200078ec0ff */
[----:B------:R-:W-:Y:S01]  /*0a00*/  BSSY.RECONVERGENT B1, `(.L_x_6) ;  /* 0x0000022000017945 */ /* 0x000fe20003800200 */
[----:B------:R-:W-:Y:S01]  /*0a10*/  MOV R12, UR11 ;  /* 0x0000000b000c7c02 */ /* 0x000fe20008000f00 */
[----:B-1----:R-:W-:Y:S02]  /*0a20*/  HFMA2 R9, -RZ, RZ, 0, 0 ;  /* 0x00000000ff097431 */ /* 0x002fe400000001ff */
[----:B------:R-:W-:-:S05]  /*0a30*/  IMAD R7, R8, 0xbc53, RZ ;  /* 0x0000bc5308077824 */ /* 0x000fca00078e02ff */
[----:B------:R-:W-:-:S05]  /*0a40*/  SHF.R.U32.HI R11, RZ, 0x17, R7 ;  /* 0x00000017ff0b7819 */ /* 0x000fca0000011607 */
[----:B------:R-:W-:-:S05]  /*0a50*/  IMAD R7, R12, 0x38, R11 ;  /* 0x000000380c077824 */ /* 0x000fca00078e020b */
        /* <DEDUP_REMOVED lines=28> */
.L_x_7:
[----:B------:R-:W-:Y:S05]  /*0c20*/  BSYNC.RECONVERGENT B1 ;  /* 0x0000000000017941 */ /* 0x000fea0003800200 */
.L_x_6:
[----:B-----5:R4:W-:Y:S02]  /*0c30*/  STS [R4+0x1c], R9 ;  /* 0x00001c0904007388 */ /* 0x0209e40000000800 */
.L_x_5:
[----:B------:R-:W-:Y:S05]  /*0c40*/  BSYNC.RECONVERGENT B0 ;  /* 0x0000000000007941 */ /* 0x000fea0003800200 */
.L_x_4:
[----:B------:R-:W-:Y:S01]  /*0c50*/  IADD3 R10, PT, PT, R6, 0xe, RZ ;  /* 0x0000000e060a7810 */ /* 0x000fe20007ffe0ff */
[----:B------:R-:W-:Y:S03]  /*0c60*/  BSSY.RECONVERGENT B0, `(.L_x_8) ;  /* 0x0000028000007945 */ /* 0x000fe60003800200 */
[----:B------:R-:W-:-:S13]  /*0c70*/  ISETP.GT.U32.AND P1, PT, R10, 0x2561, PT ;  /* 0x000025610a00780c */ /* 0x000fda0003f24070 */
[----:B------:R-:W-:Y:S05]  /*0c80*/  @P1 BRA `(.L_x_9) ;  /* 0x0000000000941947 */ /* 0x000fea0003800000 */
[----:B0-----:R-:W-:Y:S01]  /*0c90*/  LOP3.LUT R8, R10, 0xffff, RZ, 0xc0, !PT ;  /* 0x0000ffff0a087812 */ /* 0x001fe200078ec0ff */
[----:B------:R-:W-:Y:S01]  /*0ca0*/  BSSY.RECONVERGENT B1, `(.L_x_10) ;  /* 0x0000022000017945 */ /* 0x000fe20003800200 */
[----:B------:R-:W-:Y:S02]  /*0cb0*/  MOV R12, UR11 ;  /* 0x0000000b000c7c02 */ /* 0x000fe40008000f00 */
[----:B-1--4-:R-:W-:Y:S01]  /*0cc0*/  MOV R9, RZ ;  /* 0x000000ff00097202 */ /* 0x012fe20000000f00 */
        /* <DEDUP_REMOVED lines=31> */
.L_x_11:
[----:B------:R-:W-:Y:S05]  /*0ec0*/  BSYNC.RECONVERGENT B1 ;  /* 0x0000000000017941 */ /* 0x000fea0003800200 */
.L_x_10:
[----:B-----5:R1:W-:Y:S02]  /*0ed0*/  STS [R4+0x38], R9 ;  /* 0x0000380904007388 */ /* 0x0203e40000000800 */
.L_x_9:
[----:B------:R-:W-:Y:S05]  /*0ee0*/  BSYNC.RECONVERGENT B0 ;  /* 0x0000000000007941 */ /* 0x000fea0003800200 */
.L_x_8:
[----:B-1--4-:R-:W-:Y:S01]  /*0ef0*/  IADD3 R9, PT, PT, R6, 0x15, RZ ;  /* 0x0000001506097810 */ /* 0x012fe20007ffe0ff */
[----:B------:R-:W-:Y:S03]  /*0f00*/  BSSY.RECONVERGENT B0, `(.L_x_12) ;  /* 0x0000028000007945 */ /* 0x000fe60003800200 */
[----:B------:R-:W-:-:S13]  /*0f10*/  ISETP.GT.U32.AND P1, PT, R9, 0x2561, PT ;  /* 0x000025610900780c */ /* 0x000fda0003f24070 */
[----:B------:R-:W-:Y:S05]  /*0f20*/  @P1 BRA `(.L_x_13) ;  /* 0x0000000000941947 */ /* 0x000fea0003800000 */
[----:B0-----:R-:W-:Y:S01]  /*0f30*/  LOP3.LUT R8, R9, 0xffff, RZ, 0xc0, !PT ;  /* 0x0000ffff09087812 */ /* 0x001fe200078ec0ff */
[----:B------:R-:W-:Y:S01]  /*0f40*/  BSSY.RECONVERGENT B1, `(.L_x_14) ;  /* 0x0000022000017945 */ /* 0x000fe20003800200 */
[----:B------:R-:W-:-:S03]  /*0f50*/  MOV R7, UR11 ;  /* 0x0000000b00077c02 */ /* 0x000fc60008000f00 */
[----:B------:R-:W-:-:S05]  /*0f60*/  IMAD R6, R8, 0xbc53, RZ ;  /* 0x0000bc5308067824 */ /* 0x000fca00078e02ff */
[----:B------:R-:W-:-:S05]  /*0f70*/  SHF.R.U32.HI R10, RZ, 0x17, R6 ;  /* 0x00000017ff0a7819 */ /* 0x000fca0000011606 */
[----:B------:R-:W-:Y:S02]  /*0f80*/  IMAD R6, R7, 0x38, R10 ;  /* 0x0000003807067824 */ /* 0x000fe400078e020a */
[----:B------:R-:W-:-:S03]  /*0f90*/  HFMA2 R7, -RZ, RZ, 0, 0 ;  /* 0x00000000ff077431 */ /* 0x000fc600000001ff */
        /* <DEDUP_REMOVED lines=28> */
.L_x_15:
[----:B------:R-:W-:Y:S05]  /*1160*/  BSYNC.RECONVERGENT B1 ;  /* 0x0000000000017941 */ /* 0x000fea0003800200 */
.L_x_14:
[----:B-----5:R1:W-:Y:S02]  /*1170*/  STS [R4+0x54], R7 ;  /* 0x0000540704007388 */ /* 0x0203e40000000800 */
.L_x_13:
[----:B------:R-:W-:Y:S05]  /*1180*/  BSYNC.RECONVERGENT B0 ;  /* 0x0000000000007941 */ /* 0x000fea0003800200 */
.L_x_12:
[----:B------:R-:W-:Y:S05]  /*1190*/  @P0 BRA `(.L_x_16) ;  /* 0xfffffff4004c0947 */ /* 0x000fea000383ffff */
[C---:B0-----:R-:W-:Y:S01]  /*11a0*/  IADD3 R8, PT, PT, R0.reuse, 0x7, RZ ;  /* 0x0000000700087810 */ /* 0x041fe20007ffe0ff */
[----:B------:R-:W-:Y:S01]  /*11b0*/  UIMAD UR5, UR4, 0x120, UR6 ;  /* 0x00000120040578a4 */ /* 0x000fe2000f8e0206 */
[----:B------:R-:W-:Y:S02]  /*11c0*/  IADD3 R10, PT, PT, R0, 0xe, RZ ;  /* 0x0000000e000a7810 */ /* 0x000fe40007ffe0ff */
[----:B---3--:R-:W-:Y:S02]  /*11d0*/  LOP3.LUT R2, R8, 0xff, RZ, 0xc0, !PT ;  /* 0x000000ff08027812 */ /* 0x008fe400078ec0ff */
[----:B------:R-:W-:Y:S02]  /*11e0*/  LOP3.LUT R3, R10, 0xff, RZ, 0xc0, !PT ;  /* 0x000000ff0a037812 */ /* 0x000fe400078ec0ff */
[----:B-1----:R-:W-:Y:S01]  /*11f0*/  LOP3.LUT R4, R0, 0xff, RZ, 0xc0, !PT ;  /* 0x000000ff00047812 */ /* 0x002fe200078ec0ff */
[----:B------:R-:W-:Y:S01]  /*1200*/  IMAD R2, R2, 0xab, RZ ;  /* 0x000000ab02027824 */ /* 0x000fe200078e02ff */
[C---:B------:R-:W-:Y:S01]  /*1210*/  ISETP.GT.U32.AND P0, PT, R0.reuse, 0x11, PT ;  /* 0x000000110000780c */ /* 0x040fe20003f04070 */
[----:B------:R-:W-:Y:S01]  /*1220*/  IMAD R3, R3, 0xab, RZ ;  /* 0x000000ab03037824 */ /* 0x000fe200078e02ff */
[----:B------:R-:W-:Y:S01]  /*1230*/  ISETP.GT.U32.AND P1, PT, R0, 0xa, PT ;  /* 0x0000000a0000780c */ /* 0x000fe20003f24070 */
[----:B------:R-:W-:Y:S01]  /*1240*/  IMAD R4, R4, 0xab, RZ ;  /* 0x000000ab04047824 */ /* 0x000fe200078e02ff */
[----:B------:R-:W-:-:S02]  /*1250*/  SHF.R.U32.HI R9, RZ, 0xa, R2 ;  /* 0x0000000aff097819 */ /* 0x000fc40000011602 */
[----:B------:R-:W-:Y:S02]  /*1260*/  SHF.R.U32.HI R12, RZ, 0xa, R3 ;  /* 0x0000000aff0c7819 */ /* 0x000fe40000011603 */
[C---:B------:R-:W-:Y:S01]  /*1270*/  PRMT R2, R9.reuse, 0x9910, RZ ;  /* 0x0000991009027816 */ /* 0x040fe200000000ff */
[----:B------:R-:W-:Y:S01]  /*1280*/  IMAD R9, R9, 0x60, RZ ;  /* 0x0000006009097824 */ /* 0x000fe200078e02ff */
[----:B------:R-:W-:Y:S02]  /*1290*/  ISETP.GT.U32.AND P2, PT, R0, 0x3, PT ;  /* 0x000000030000780c */ /* 0x000fe40003f44070 */
[----:B------:R-:W-:Y:S01]  /*12a0*/  SHF.R.U32.HI R14, RZ, 0xa, R4 ;  /* 0x0000000aff0e7819 */ /* 0x000fe20000011604 */
[----:B------:R-:W-:Y:S01]  /*12b0*/  IMAD R2, R2, 0x6, RZ ;  /* 0x0000000602027824 */ /* 0x000fe200078e02ff */
[----:B------:R-:W-:Y:S01]  /*12c0*/  PRMT R3, R12, 0x9910, RZ ;  /* 0x000099100c037816 */ /* 0x000fe200000000ff */
[----:B------:R-:W0:Y:S01]  /*12d0*/  @!P0 LDC.64 R6, c[0x0][0x388] ;  /* 0x0000e200ff068b82 */ /* 0x000e220000000a00 */
[C---:B------:R-:W-:Y:S01]  /*12e0*/  PRMT R5, R14.reuse, 0x9910, RZ ;  /* 0x000099100e057816 */ /* 0x040fe200000000ff */
[----:B------:R-:W-:Y:S01]  /*12f0*/  IMAD R14, R14, 0x60, RZ ;  /* 0x000000600e0e7824 */ /* 0x000fe200078e02ff */
[----:B------:R-:W-:Y:S01]  /*1300*/  IADD3 R11, PT, PT, RZ, -R2, RZ ;  /* 0x80000002ff0b7210 */ /* 0x000fe20007ffe0ff */
[----:B------:R-:W-:-:S02]  /*1310*/  IMAD R4, R3, 0x6, RZ ;  /* 0x0000000603047824 */ /* 0x000fc400078e02ff */
[----:B------:R-:W-:Y:S01]  /*1320*/  IMAD R13, R5, 0x6, RZ ;  /* 0x00000006050d7824 */ /* 0x000fe200078e02ff */
[----:B------:R-:W-:Y:S01]  /*1330*/  PRMT R11, R11, 0x7710, RZ ;  /* 0x000077100b0b7816 */ /* 0x000fe200000000ff */
[----:B------:R-:W1:Y:S01]  /*1340*/  @!P1 LDC.64 R2, c[0x0][0x388] ;  /* 0x0000e200ff029b82 */ /* 0x000e620000000a00 */
[----:B------:R-:W-:Y:S01]  /*1350*/  IADD3 R15, PT, PT, RZ, -R4, RZ ;  /* 0x80000004ff0f7210 */ /* 0x000fe20007ffe0ff */
[----:B------:R-:W-:Y:S01]  /*1360*/  IMAD R12, R12, 0x60, RZ ;  /* 0x000000600c0c7824 */ /* 0x000fe200078e02ff */
[----:B------:R-:W-:Y:S02]  /*1370*/  IADD3 R16, PT, PT, RZ, -R13, RZ ;  /* 0x8000000dff107210 */ /* 0x000fe40007ffe0ff */
[----:B------:R-:W-:Y:S02]  /*1380*/  IADD3 R8, PT, PT, R8, R11, RZ ;  /* 0x0000000b08087210 */ /* 0x000fe40007ffe0ff */
[----:B------:R-:W-:Y:S01]  /*1390*/  PRMT R11, R16, 0x7710, RZ ;  /* 0x00007710100b7816 */ /* 0x000fe200000000ff */
[----:B------:R-:W3:Y:S01]  /*13a0*/  @!P2 LDC.64 R4, c[0x0][0x388] ;  /* 0x0000e200ff04ab82 */ /* 0x000ee20000000a00 */
[----:B------:R-:W-:-:S02]  /*13b0*/  PRMT R13, R15, 0x7710, RZ ;  /* 0x000077100f0d7816 */ /* 0x000fc400000000ff */
[----:B------:R-:W-:Y:S02]  /*13c0*/  IADD3 R11, PT, PT, R11, R0, RZ ;  /* 0x000000000b0b7210 */ /* 0x000fe40007ffe0ff */
[----:B------:R-:W-:Y:S02]  /*13d0*/  IADD3 R13, PT, PT, R10, R13, RZ ;  /* 0x0000000d0a0d7210 */ /* 0x000fe40007ffe0ff */
[----:B------:R-:W-:Y:S02]  /*13e0*/  LOP3.LUT R11, R14, 0xff, R11, 0xf8, !PT ;  /* 0x000000ff0e0b7812 */ /* 0x000fe400078ef80b */
[----:B------:R-:W-:Y:S02]  /*13f0*/  LOP3.LUT R8, R9, 0xff, R8, 0xf8, !PT ;  /* 0x000000ff09087812 */ /* 0x000fe400078ef808 */
[----:B------:R-:W-:Y:S02]  /*1400*/  LOP3.LUT R13, R12, 0xff, R13, 0xf8, !PT ;  /* 0x000000ff0c0d7812 */ /* 0x000fe400078ef80d */
[----:B------:R-:W-:-:S02]  /*1410*/  @!P0 IADD3 R9, PT, PT, R11, UR5, RZ ;  /* 0x000000050b098c10 */ /* 0x000fc4000fffe0ff */
[----:B------:R-:W-:Y:S02]  /*1420*/  @!P1 IADD3 R11, PT, PT, R8, UR5, RZ ;  /* 0x00000005080b9c10 */ /* 0x000fe4000fffe0ff */
[----:B------:R-:W-:Y:S01]  /*1430*/  @!P2 IADD3 R13, PT, PT, R13, UR5, RZ ;  /* 0x000000050d0dac10 */ /* 0x000fe2000fffe0ff */
[----:B0-----:R-:W-:-:S04]  /*1440*/  @!P0 IMAD.WIDE.U32 R6, R9, 0x4, R6 ;  /* 0x0000000409068825 */ /* 0x001fc800078e0006 */
[----:B-1----:R-:W-:Y:S02]  /*1450*/  @!P1 IMAD.WIDE.U32 R2, R11, 0x4, R2 ;  /* 0x000000040b029825 */ /* 0x002fe400078e0002 */
[----:B------:R-:W4:Y:S02]  /*1460*/  @!P0 LDG.E.CONSTANT R7, desc[UR12][R6.64] ;  /* 0x0000000c06078981 */ /* 0x000f24000c1e9900 */
[----:B---3--:R-:W-:Y:S02]  /*1470*/  @!P2 IMAD.WIDE.U32 R4, R13, 0x4, R4 ;  /* 0x000000040d04a825 */ /* 0x008fe400078e0004 */
[----:B------:R-:W3:Y:S04]  /*1480*/  @!P1 LDG.E.CONSTANT R3, desc[UR12][R2.64] ;  /* 0x0000000c02039981 */ /* 0x000ee8000c1e9900 */
[----:B------:R-:W5:Y:S01]  /*1490*/  @!P2 LDG.E.CONSTANT R5, desc[UR12][R4.64] ;  /* 0x0000000c0405a981 */ /* 0x000f62000c1e9900 */
[----:B------:R-:W0:Y:S01]  /*14a0*/  S2UR UR7, SR_CgaCtaId ;  /* 0x00000000000779c3 */ /* 0x000e220000008800 */
[----:B------:R-:W-:-:S02]  /*14b0*/  UMOV UR5, 0x400 ;  /* 0x0000040000057882 */ /* 0x000fc40000000000 */
[----:B------:R-:W-:-:S04]  /*14c0*/  UIADD3 UR5, UPT, UPT, UR5, 0x9588, URZ ;  /* 0x0000958805057890 */ /* 0x000fc8000fffe0ff */
[----:B0-----:R-:W-:-:S06]  /*14d0*/  ULEA UR7, UR7, UR5, 0x18 ;  /* 0x0000000507077291 */ /* 0x001fcc000f8ec0ff */
[----:B------:R-:W-:Y:S01]  /*14e0*/  LEA R8, R0, UR7, 0x2 ;  /* 0x0000000700087c11 */ /* 0x000fe2000f8e10ff */
[----:B------:R-:W-:-:S04]  /*14f0*/  UMOV UR5, URZ ;  /* 0x000000ff00057c82 */ /* 0x000fc80008000000 */
[----:B----4-:R0:W-:Y:S04]  /*1500*/  @!P0 STS [R8], R7 ;  /* 0x0000000708008388 */ /* 0x0101e80000000800 */
[----:B---3--:R0:W-:Y:S04]  /*1510*/  @!P1 STS [R8+0x1c], R3 ;  /* 0x00001c0308009388 */ /* 0x0081e80000000800 */
[----:B-----5:R0:W-:Y:S01]  /*1520*/  @!P2 STS [R8+0x38], R5 ;  /* 0x000038050800a388 */ /* 0x0201e20000000800 */
[----:B------:R-:W-:Y:S06]  /*1530*/  BAR.SYNC.DEFER_BLOCKING 0x0 ;  /* 0x0000000000007b1d */ /* 0x000fec0000010000 */
.L_x_17:
[----:B------:R-:W-:-:S09]  /*1540*/  ULEA UR11, UR5, UR17, 0x2 ;  /* 0x00000011050b7291 */ /* 0x000fd2000f8e10ff */
[----:B------:R-:W3:Y:S04]  /*1550*/  LDL R15, [UR11] ;  /* 0x0000000bff0f7983 */ /* 0x000ee80008100800 */
[----:B------:R-:W4:Y:S04]  /*1560*/  LDL R19, [UR11+0x2a0] ;  /* 0x0002a00bff137983 */ /* 0x000f280008100800 */
[----:B------:R-:W5:Y:S04]  /*1570*/  LDL R13, [UR11+0x18] ;  /* 0x0000180bff0d7983 */ /* 0x000f680008100800 */
[----:B------:R-:W2:Y:S04]  /*1580*/  LDL R10, [UR11+0x2b8] ;  /* 0x0002b80bff0a7983 */ /* 0x000ea80008100800 */
[----:B------:R-:W2:Y:S04]  /*1590*/  LDL R9, [UR11+0x2d0] ;  /* 0x0002d00bff097983 */ /* 0x000ea80008100800 */
[----:B------:R-:W2:Y:S04]  /*15a0*/  LDL R2, [UR11+0x30] ;  /* 0x0000300bff027983 */ /* 0x000ea80008100800 */
[----:B0-----:R-:W2:Y:S04]  /*15b0*/  LDL R7, [UR11+0x48] ;  /* 0x0000480bff077983 */ /* 0x001ea80008100800 */
[----:B------:R-:W2:Y:S04]  /*15c0*/  LDL R3, [UR11+0x2e8] ;  /* 0x0002e80bff037983 */ /* 0x000ea80008100800 */
[----:B------:R-:W2:Y:S04]  /*15d0*/  LDL R16, [UR11+0x60] ;  /* 0x0000600bff107983 */ /* 0x000ea80008100800 */
[----:B------:R-:W2:Y:S04]  /*15e0*/  LDL R33, [UR11+0x300] ;  /* 0x0003000bff217983 */ /* 0x000ea80008100800 */
[----:B------:R-:W2:Y:S04]  /*15f0*/  LDL R31, [UR11+0x78] ;  /* 0x0000780bff1f7983 */ /* 0x000ea80008100800 */
[----:B------:R-:W2:Y:S04]  /*1600*/  LDL R14, [UR11+0x318] ;  /* 0x0003180bff0e7983 */ /* 0x000ea80008100800 */
[----:B------:R-:W2:Y:S01]  /*1610*/  LDL R37, [UR11+0x90] ;  /* 0x0000900bff257983 */ /* 0x000ea20008100800 */
[----:B------:R-:W0:Y:S03]  /*1620*/  S2UR UR8, SR_CgaCtaId ;  /* 0x00000000000879c3 */ /* 0x000e260000008800 */
[----:B------:R-:W2:Y:S01]  /*1630*/  LDL R35, [UR11+0x330] ;  /* 0x0003300bff237983 */ /* 0x000ea20008100800 */
[----:B------:R-:W-:Y:S01]  /*1640*/  HFMA2 R5, -RZ, RZ, 0, 4.1484832763671875e-05 ;  /* 0x000002b8ff057431 */ /* 0x000fe200000001ff */
[----:B------:R-:W-:Y:S01]  /*1650*/  UMOV UR9, 0x400 ;  /* 0x0000040000097882 */ /* 0x000fe20000000000 */
[----:B------:R-:W-:Y:S01]  /*1660*/  ULEA UR14, UR5, UR7, 0x2 ;  /* 0x00000007050e7291 */ /* 0x000fe2000f8e10ff */
[----:B------:R-:W2:Y:S01]  /*1670*/  LDL R29, [UR11+0xa8] ;  /* 0x0000a80bff1d7983 */ /* 0x000ea20008100800 */
[----:B------:R-:W-:-:S03]  /*1680*/  ULEA UR16, UR5, UR7, 0x2 ;  /* 0x0000000705107291 */ /* 0x000fc6000f8e10ff */
[----:B------:R-:W2:Y:S01]  /*1690*/  LDL R27, [UR11+0x348] ;  /* 0x0003480bff1b7983 */ /* 0x000ea20008100800 */
[----:B------:R-:W-:-:S03]  /*16a0*/  IMAD R6, R0, R5, UR5 ;  /* 0x0000000500067e24 */ /* 0x000fc6000f8e0205 */
[----:B------:R-:W-:Y:S04]  /*16b0*/  LDS R4, [UR14] ;  /* 0x0000000eff047984 */ /* 0x000fe80008000800 */
[----:B------:R-:W2:Y:S04]  /*16c0*/  LDL R21, [UR11+0xd8] ;  /* 0x0000d80bff157983 */ /* 0x000ea80008100800 */
[----:B------:R-:W-:Y:S01]  /*16d0*/  LDS R8, [UR16+0x18] ;  /* 0x00001810ff087984 */ /* 0x000fe20008000800 */
[----:B0-----:R-:W-:-:S03]  /*16e0*/  ULEA UR8, UR8, UR9, 0x18 ;  /* 0x0000000908087291 */ /* 0x001fc6000f8ec0ff */
[----:B------:R-:W2:Y:S03]  /*16f0*/  LDL R25, [UR11+0xc0] ;  /* 0x0000c00bff197983 */ /* 0x000ea60008100800 */
[----:B------:R-:W-:Y:S01]  /*1700*/  LEA R6, R6, UR8, 0x2 ;  /* 0x0000000806067c11 */ /* 0x000fe2000f8e10ff */
[----:B------:R-:W2:Y:S04]  /*1710*/  LDL R23, [UR11+0x360] ;  /* 0x0003600bff177983 */ /* 0x000ea80008100800 */
[----:B------:R-:W3:Y:S04]  /*1720*/  LDS R17, [R6] ;  /* 0x0000000006117984 */ /* 0x000ee80000000800 */
[----:B------:R-:W0:Y:S04]  /*1730*/  LDS R20, [R6+0x18] ;  /* 0x0000180006147984 */ /* 0x000e280000000800 */
[----:B------:R-:W4:Y:S04]  /*1740*/  LDS R18, [R6+0x4c20] ;  /* 0x004c200006127984 */ /* 0x000f280000000800 */
[----:B------:R-:W-:Y:S04]  /*1750*/  LDS R28, [R6+0x4c38] ;  /* 0x004c3800061c7984 */ /* 0x000fe80000000800 */
[----:B------:R-:W5:Y:S04]  /*1760*/  LDS R26, [R6+0x30] ;  /* 0x00003000061a7984 */ /* 0x000f680000000800 */
[----:B------:R-:W1:Y:S01]  /*1770*/  LDS R5, [UR16+0x30] ;  /* 0x00003010ff057984 */ /* 0x000e620008000800 */
[----:B------:R-:W-:-:S03]  /*1780*/  ULEA UR9, UR5, UR17, 0x2 ;  /* 0x0000001105097291 */ /* 0x000fc6000f8e10ff */
[----:B------:R-:W-:Y:S04]  /*1790*/  LDS R30, [R6+0x4c68] ;  /* 0x004c6800061e7984 */ /* 0x000fe80000000800 */
[----:B------:R-:W1:Y:S04]  /*17a0*/  LDS R12, [R6+0x48] ;  /* 0x00004800060c7984 */ /* 0x000e680000000800 */
[----:B------:R-:W2:Y:S04]  /*17b0*/  LDL R11, [UR9+0x378] ;  /* 0x00037809ff0b7983 */ /* 0x000ea80008100800 */
[----:B------:R-:W-:Y:S04]  /*17c0*/  LDS R22, [R6+0x60] ;  /* 0x0000600006167984 */ /* 0x000fe80000000800 */
[----:B------:R-:W-:Y:S04]  /*17d0*/  LDS R34, [R6+0x90] ;  /* 0x0000900006227984 */ /* 0x000fe80000000800 */
[----:B------:R-:W-:Y:S04]  /*17e0*/  LDS R36, [R6+0xa8] ;  /* 0x0000a80006247984 */ /* 0x000fe80000000800 */
[----:B------:R-:W-:Y:S01]  /*17f0*/  LDS R32, [R6+0x4cc8] ;  /* 0x004cc80006207984 */ /* 0x000fe20000000800 */
[----:B---3--:R-:W-:-:S03]  /*1800*/  FFMA R15, R4, R17, R15 ;  /* 0x00000011040f7223 */ /* 0x008fc6000000000f */
[----:B------:R-:W3:Y:S01]  /*1810*/  LDL R17, [UR9+0x390] ;  /* 0x00039009ff117983 */ /* 0x000ee20008100800 */
[----:B0-----:R-:W-:Y:S01]  /*1820*/  FFMA R15, R8, R20, R15 ;  /* 0x00000014080f7223 */ /* 0x001fe2000000000f */
[C---:B----4-:R-:W-:Y:S02]  /*1830*/  FFMA R19, R4.reuse, R18, R19 ;  /* 0x0000001204137223 */ /* 0x050fe40000000013 */
[----:B------:R-:W2:Y:S01]  /*1840*/  LDS R20, [R6+0x4c50] ;  /* 0x004c500006147984 */ /* 0x000ea20000000800 */
[----:B-----5:R-:W-:Y:S01]  /*1850*/  FFMA R24, R4, R26, R13 ;  /* 0x0000001a04187223 */ /* 0x020fe2000000000d */
[----:B------:R-:W-:Y:S01]  /*1860*/  FFMA R28, R8, R28, R19 ;  /* 0x0000001c081c7223 */ /* 0x000fe20000000013 */
[----:B-1----:R-:W-:Y:S01]  /*1870*/  FFMA R26, R26, R5, R15 ;  /* 0x000000051a1a7223 */ /* 0x002fe2000000000f */
[----:B------:R-:W4:Y:S04]  /*1880*/  LDL R19, [UR9+0xf0] ;  /* 0x0000f009ff137983 */ /* 0x000f280008100800 */
[----:B------:R-:W5:Y:S04]  /*1890*/  LDL R13, [UR9+0x108] ;  /* 0x00010809ff0d7983 */ /* 0x000f680008100800 */
[----:B------:R-:W0:Y:S04]  /*18a0*/  LDS R18, [R6+0x4c80] ;  /* 0x004c800006127984 */ /* 0x000e280000000800 */
[----:B------:R-:W5:Y:S01]  /*18b0*/  LDL R15, [UR9+0x3a8] ;  /* 0x0003a809ff0f7983 */ /* 0x000f620008100800 */
[----:B------:R-:W-:-:S03]  /*18c0*/  FFMA R24, R8, R12, R24 ;  /* 0x0000000c08187223 */ /* 0x000fc60000000018 */
[----:B------:R-:W1:Y:S01]  /*18d0*/  LDS R12, [R6+0x78] ;  /* 0x00007800060c7984 */ /* 0x000e620000000800 */
[----:B--2---:R-:W-:-:S04]  /*18e0*/  FFMA R10, R4, R20, R10 ;  /* 0x00000014040a7223 */ /* 0x004fc8000000000a */
[----:B------:R-:W-:Y:S01]  /*18f0*/  FFMA R10, R8, R30, R10 ;  /* 0x0000001e080a7223 */ /* 0x000fe2000000000a */
[-C--:B------:R-:W-:Y:S01]  /*1900*/  FFMA R28, R20, R5.reuse, R28 ;  /* 0x00000005141c7223 */ /* 0x080fe2000000001c */
[----:B------:R-:W-:Y:S01]  /*1910*/  FFMA R20, R4, R22, R2 ;  /* 0x0000001604147223 */ /* 0x000fe20000000002 */
[-C--:B------:R-:W-:Y:S01]  /*1920*/  FFMA R24, R22, R5.reuse, R24 ;  /* 0x0000000516187223 */ /* 0x080fe20000000018 */
[----:B------:R-:W2:Y:S04]  /*1930*/  LDL R2, [UR9+0x3c0] ;  /* 0x0003c009ff027983 */ /* 0x000ea80008100800 */
[----:B------:R-:W1:Y:S01]  /*1940*/  LDS R22, [R6+0x4c98] ;  /* 0x004c980006167984 */ /* 0x000e620000000800 */
[----:B0-----:R-:W-:Y:S01]  /*1950*/  FFMA R10, R18, R5, R10 ;  /* 0x00000005120a7223 */ /* 0x001fe2000000000a */
[----:B------:R-:W-:-:S02]  /*1960*/  FFMA R18, R4, R18, R9 ;  /* 0x0000001204127223 */ /* 0x000fc40000000009 */
[----:B------:R-:W2:Y:S04]  /*1970*/  LDL R9, [UR9+0x120] ;  /* 0x00012009ff097983 */ /* 0x000ea80008100800 */
[----:B------:R-:W-:Y:S01]  /*1980*/  LDS R30, [R6+0x4ce0] ;  /* 0x004ce000061e7984 */ /* 0x000fe20000000800 */
[----:B-1----:R-:W-:-:S03]  /*1990*/  FFMA R12, R8, R12, R20 ;  /* 0x0000000c080c7223 */ /* 0x002fc60000000014 */
[----:B------:R-:W0:Y:S01]  /*19a0*/  LDS R20, [R6+0x4cb0] ;  /* 0x004cb00006147984 */ /* 0x000e220000000800 */
[----:B------:R-:W-:Y:S01]  /*19b0*/  FFMA R12, R34, R5, R12 ;  /* 0x00000005220c7223 */ /* 0x000fe2000000000c */
[----:B------:R-:W-:Y:S02]  /*19c0*/  FFMA R34, R4, R34, R7 ;  /* 0x0000002204227223 */ /* 0x000fe40000000007 */
[----:B------:R-:W2:Y:S01]  /*19d0*/  LDL R7, [UR9+0x138] ;  /* 0x00013809ff077983 */ /* 0x000ea20008100800 */
[----:B------:R-:W-:-:S03]  /*19e0*/  FFMA R18, R8, R22, R18 ;  /* 0x0000001608127223 */ /* 0x000fc60000000012 */
[----:B------:R-:W1:Y:S01]  /*19f0*/  LDS R22, [R6+0xc0] ;  /* 0x0000c00006167984 */ /* 0x000e620000000800 */
[----:B0-----:R-:W-:Y:S01]  /*1a00*/  FFMA R18, R20, R5, R18 ;  /* 0x0000000514127223 */ /* 0x001fe20000000012 */
[----:B------:R-:W-:Y:S02]  /*1a10*/  FFMA R20, R4, R20, R3 ;  /* 0x0000001404147223 */ /* 0x000fe40000000003 */
[----:B------:R-:W2:Y:S01]  /*1a20*/  LDL R3, [UR9+0x3d8] ;  /* 0x0003d809ff037983 */ /* 0x000ea20008100800 */
[----:B------:R-:W-:-:S03]  /*1a30*/  FFMA R36, R8, R36, R34 ;  /* 0x0000002408247223 */ /* 0x000fc60000000022 */
[----:B------:R0:W-:Y:S01]  /*1a40*/  STL [UR9], R26 ;  /* 0x0000001aff007987 */ /* 0x0001e20008100809 */
[----:B------:R-:W-:-:S03]  /*1a50*/  FFMA R32, R8, R32, R20 ;  /* 0x0000002008207223 */ /* 0x000fc60000000014 */
[----:B------:R-:W-:Y:S04]  /*1a60*/  STL [UR9+0x18], R24 ;  /* 0x00001818ff007987 */ /* 0x000fe80008100809 */
[----:B------:R-:W-:Y:S04]  /*1a70*/  LDS R24, [R6+0x108] ;  /* 0x0001080006187984 */ /* 0x000fe80000000800 */
[----:B------:R-:W-:Y:S04]  /*1a80*/  LDS R34, [R6+0xd8] ;  /* 0x0000d80006227984 */ /* 0x000fe80000000800 */
[----:B------:R-:W-:Y:S04]  /*1a90*/  STL [UR9+0x30], R12 ;  /* 0x0000300cff007987 */ /* 0x000fe80008100809 */
[----:B------:R-:W-:Y:S01]  /*1aa0*/  LDS R20, [R6+0x4d10] ;  /* 0x004d100006147984 */ /* 0x000fe20000000800 */
[----:B-1----:R-:W-:Y:S01]  /*1ab0*/  FFMA R36, R22, R5, R36 ;  /* 0x0000000516247223 */ /* 0x002fe20000000024 */
[----:B0-----:R-:W-:-:S02]  /*1ac0*/  FFMA R26, R4, R22, R16 ;  /* 0x00000016041a7223 */ /* 0x001fc40000000010 */
[----:B------:R-:W-:Y:S04]  /*1ad0*/  LDS R12, [R6+0x120] ;  /* 0x00012000060c7984 */ /* 0x000fe80000000800 */
[----:B------:R-:W0:Y:S04]  /*1ae0*/  LDS R22, [R6+0xf0] ;  /* 0x0000f00006167984 */ /* 0x000e280000000800 */
[----:B------:R-:W1:Y:S04]  /*1af0*/  LDS R16, [R6+0x4cf8] ;  /* 0x004cf80006107984 */ /* 0x000e680000000800 */
[----:B------:R-:W-:Y:S04]  /*1b00*/  STL [UR9+0x2d0], R18 ;  /* 0x0002d012ff007987 */ /* 0x000fe80008100809 */
[----:B------:R-:W1:Y:S04]  /*1b10*/  LDS R18, [R6+0x4d28] ;  /* 0x004d280006127984 */ /* 0x000e680000000800 */
[----:B------:R-:W-:Y:S04]  /*1b20*/  STL [UR9+0x2b8], R10 ;  /* 0x0002b80aff007987 */ /* 0x000fe80008100809 */
[----:B------:R-:W1:Y:S04]  /*1b30*/  LDS R10, [R6+0x4d40] ;  /* 0x004d4000060a7984 */ /* 0x000e680000000800 */
[----:B------:R0:W-:Y:S02]  /*1b40*/  STL [UR9+0x2a0], R28 ;  /* 0x0002a01cff007987 */ /* 0x0001e40008100809 */
[----:B0-----:R-:W-:-:S02]  /*1b50*/  FFMA R28, R4, R30, R33 ;  /* 0x0000001e041c7223 */ /* 0x001fc40000000021 */
[----:B------:R-:W0:Y:S01]  /*1b60*/  LDS R33, [R6+0x138] ;  /* 0x0001380006217984 */ /* 0x000e220000000800 */
[----:B------:R-:W-:Y:S01]  /*1b70*/  FFMA R31, R4, R22, R31 ;  /* 0x00000016041f7223 */ /* 0x000fe2000000001f */
[----:B------:R-:W-:-:S03]  /*1b80*/  FFMA R26, R8, R34, R26 ;  /* 0x00000022081a7223 */ /* 0x000fc6000000001a */
[C---:B------:R-:W-:Y:S01]  /*1b90*/  FFMA R24, R8.reuse, R24, R31 ;  /* 0x0000001808187223 */ /* 0x040fe2000000001f */
[----:B-1----:R-:W-:Y:S01]  /*1ba0*/  FFMA R16, R8, R16, R28 ;  /* 0x0000001008107223 */ /* 0x002fe2000000001c */
[----:B------:R-:W-:Y:S01]  /*1bb0*/  FFMA R31, R4, R20, R14 ;  /* 0x00000014041f7223 */ /* 0x000fe2000000000e */
[-C--:B------:R-:W-:Y:S01]  /*1bc0*/  FFMA R22, R22, R5.reuse, R26 ;  /* 0x0000000516167223 */ /* 0x080fe2000000001a */
[-C--:B------:R-:W-:Y:S01]  /*1bd0*/  FFMA R14, R12, R5.reuse, R24 ;  /* 0x000000050c0e7223 */ /* 0x080fe20000000018 */
[-C--:B------:R-:W-:Y:S01]  /*1be0*/  FFMA R16, R20, R5.reuse, R16 ;  /* 0x0000000514107223 */ /* 0x080fe20000000010 */
[----:B------:R-:W-:Y:S01]  /*1bf0*/  LDS R28, [R6+0x4d58] ;  /* 0x004d5800061c7984 */ /* 0x000fe20000000800 */
[----:B------:R-:W-:Y:S01]  /*1c00*/  FFMA R18, R8, R18, R31 ;  /* 0x0000001208127223 */ /* 0x000fe2000000001f */
[----:B------:R-:W-:Y:S02]  /*1c10*/  FFMA R31, R4, R12, R37 ;  /* 0x0000000c041f7223 */ /* 0x000fe40000000025 */
[----:B------:R-:W1:Y:S04]  /*1c20*/  LDS R20, [R6+0x150] ;  /* 0x0001500006147984 */ /* 0x000e680000000800 */
[----:B------:R-:W-:Y:S01]  /*1c30*/  STL [UR9+0x78], R14 ;  /* 0x0000780eff007987 */ /* 0x000fe20008100809 */
[----:B------:R-:W-:-:S03]  /*1c40*/  FFMA R34, R10, R5, R18 ;  /* 0x000000050a227223 */ /* 0x000fc60000000012 */
[----:B------:R-:W1:Y:S01]  /*1c50*/  LDS R12, [R6+0x4d70] ;  /* 0x004d7000060c7984 */ /* 0x000e620000000800 */
[----:B------:R-:W-:-:S03]  /*1c60*/  FFMA R26, R4, R10, R35 ;  /* 0x0000000a041a7223 */ /* 0x000fc60000000023 */
[----:B------:R-:W1:Y:S01]  /*1c70*/  LDS R14, [R6+0x1b0] ;  /* 0x0001b000060e7984 */ /* 0x000e620000000800 */
[----:B------:R-:W-:-:S03]  /*1c80*/  FFMA R30, R30, R5, R32 ;  /* 0x000000051e1e7223 */ /* 0x000fc60000000020 */
[----:B------:R-:W1:Y:S04]  /*1c90*/  LDS R24, [R6+0x168] ;  /* 0x0001680006187984 */ /* 0x000e680000000800 */
[----:B------:R-:W-:Y:S01]  /*1ca0*/  STL [UR9+0x60], R22 ;  /* 0x00006016ff007987 */ /* 0x000fe20008100809 */
[----:B0-----:R-:W-:-:S03]  /*1cb0*/  FFMA R32, R8, R33, R31 ;  /* 0x0000002108207223 */ /* 0x001fc6000000001f */
[----:B------:R-:W0:Y:S04]  /*1cc0*/  LDS R10, [R6+0x180] ;  /* 0x00018000060a7984 */ /* 0x000e280000000800 */
[----:B------:R-:W-:Y:S04]  /*1cd0*/  STL [UR9+0x300], R16 ;  /* 0x00030010ff007987 */ /* 0x000fe80008100809 */
[----:B------:R-:W0:Y:S04]  /*1ce0*/  LDS R22, [R6+0x4d88] ;  /* 0x004d880006167984 */ /* 0x000e280000000800 */
[----:B------:R-:W0:Y:S04]  /*1cf0*/  LDS R16, [R6+0x4da0] ;  /* 0x004da00006107984 */ /* 0x000e280000000800 */
[----:B------:R-:W0:Y:S04]  /*1d00*/  LDS R33, [R6+0x1c8] ;  /* 0x0001c80006217984 */ /* 0x000e280000000800 */
[----:B------:R-:W3:Y:S04]  /*1d10*/  LDS R35, [R6+0x4db8] ;  /* 0x004db80006237984 */ /* 0x000ee80000000800 */
[----:B------:R-:W3:Y:S04]  /*1d20*/  LDS R37, [R6+0x198] ;  /* 0x0001980006257984 */ /* 0x000ee80000000800 */
[----:B------:R1:W-:Y:S04]  /*1d30*/  STL [UR9+0x2e8], R30 ;  /* 0x0002e81eff007987 */ /* 0x0003e80008100809 */
[----:B------:R-:W4:Y:S01]  /*1d40*/  LDS R18, [R6+0x4dd0] ;  /* 0x004dd00006127984 */ /* 0x000f220000000800 */
[----:B-1----:R-:W-:Y:S01]  /*1d50*/  FFMA R30, R4, R20, R29 ;  /* 0x00000014041e7223 */ /* 0x002fe2000000001d */
[----:B------:R-:W-:Y:S01]  /*1d60*/  FFMA R29, R8, R28, R26 ;  /* 0x0000001c081d7223 */ /* 0x000fe2000000001a */
[C---:B------:R-:W-:Y:S01]  /*1d70*/  FFMA R26, R4.reuse, R12, R27 ;  /* 0x0000000c041a7223 */ /* 0x040fe2000000001b */
[----:B------:R-:W-:Y:S01]  /*1d80*/  FFMA R28, R4, R14, R21 ;  /* 0x0000000e041c7223 */ /* 0x000fe20000000015 */
[----:B------:R-:W-:Y:S01]  /*1d90*/  FFMA R27, R8, R24, R30 ;  /* 0x00000018081b7223 */ /* 0x000fe2000000001e */
[----:B0-----:R-:W-:Y:S01]  /*1da0*/  FFMA R24, R4, R10, R25 ;  /* 0x0000000a04187223 */ /* 0x001fe20000000019 */
[----:B------:R-:W0:Y:S01]  /*1db0*/  LDS R31, [R6+0x4de8] ;  /* 0x004de800061f7984 */ /* 0x000e220000000800 */
[----:B------:R-:W-:-:S03]  /*1dc0*/  FFMA R20, R20, R5, R32 ;  /* 0x0000000514147223 */ /* 0x000fc60000000020 */
[----:B------:R-:W-:Y:S01]  /*1dd0*/  LDS R32, [R6+0x4e18] ;  /* 0x004e180006207984 */ /* 0x000fe20000000800 */
[----:B------:R-:W-:-:S03]  /*1de0*/  FFMA R25, R8, R22, R26 ;  /* 0x0000001608197223 */ /* 0x000fc6000000001a */
[----:B------:R-:W1:Y:S01]  /*1df0*/  LDS R22, [R6+0x1e0] ;  /* 0x0001e00006167984 */ /* 0x000e620000000800 */
[----:B------:R-:W-:-:S03]  /*1e00*/  FFMA R26, R4, R16, R23 ;  /* 0x00000010041a7223 */ /* 0x000fc60000000017 */
[----:B------:R-:W-:Y:S01]  /*1e10*/  STL [UR9+0x318], R34 ;  /* 0x00031822ff007987 */ /* 0x000fe20008100809 */
[----:B------:R-:W-:-:S03]  /*1e20*/  FFMA R33, R8, R33, R28 ;  /* 0x0000002108217223 */ /* 0x000fc6000000001c */
[----:B------:R-:W5:Y:S01]  /*1e30*/  LDS R28, [R6+0x4e00] ;  /* 0x004e0000061c7984 */ /* 0x000f620000000800 */
[----:B---3--:R-:W-:-:S03]  /*1e40*/  FFMA R23, R8, R35, R26 ;  /* 0x0000002308177223 */ /* 0x008fc6000000001a */
[----:B------:R-:W3:Y:S01]  /*1e50*/  LDS R26, [R6+0x210] ;  /* 0x00021000061a7984 */ /* 0x000ee20000000800 */
[----:B------:R-:W-:-:S03]  /*1e60*/  FFMA R21, R8, R37, R24 ;  /* 0x0000002508157223 */ /* 0x000fc60000000018 */
[----:B------:R-:W3:Y:S04]  /*1e70*/  LDS R24, [R6+0x4e30] ;  /* 0x004e300006187984 */ /* 0x000ee80000000800 */
[----:B------:R-:W3:Y:S01]  /*1e80*/  LDS R35, [R6+0x4e48] ;  /* 0x004e480006237984 */ /* 0x000ee20000000800 */
[----:B----4-:R-:W-:-:S03]  /*1e90*/  FFMA R11, R4, R18, R11 ;  /* 0x00000012040b7223 */ /* 0x010fc6000000000b */
[----:B------:R-:W4:Y:S04]  /*1ea0*/  LDS R30, [R6+0x228] ;  /* 0x00022800061e7984 */ /* 0x000f280000000800 */
[----:B------:R-:W-:Y:S01]  /*1eb0*/  STL [UR9+0x48], R36 ;  /* 0x00004824ff007987 */ /* 0x000fe20008100809 */
[----:B0-----:R-:W-:-:S03]  /*1ec0*/  FFMA R31, R8, R31, R11 ;  /* 0x0000001f081f7223 */ /* 0x001fc6000000000b */
[----:B------:R-:W-:Y:S04]  /*1ed0*/  LDS R36, [R6+0x4e78] ;  /* 0x004e780006247984 */ /* 0x000fe80000000800 */
[----:B------:R-:W-:Y:S01]  /*1ee0*/  LDS R37, [R6+0x1f8] ;  /* 0x0001f80006257984 */ /* 0x000fe20000000800 */
[C---:B-1----:R-:W-:Y:S01]  /*1ef0*/  FFMA R11, R4.reuse, R22, R19 ;  /* 0x00000016040b7223 */ /* 0x042fe20000000013 */
[C---:B-----5:R-:W-:Y:S01]  /*1f00*/  FFMA R17, R4.reuse, R28, R17 ;  /* 0x0000001c04117223 */ /* 0x060fe20000000011 */
[----:B---3--:R-:W-:-:S03]  /*1f10*/  FFMA R19, R4, R26, R13 ;  /* 0x0000001a04137223 */ /* 0x008fc6000000000d */
[----:B------:R-:W-:Y:S02]  /*1f20*/  FFMA R13, R8, R32, R17 ;  /* 0x00000020080d7223 */ /* 0x000fe40000000011 */
[----:B------:R-:W2:Y:S01]  /*1f30*/  LDS R17, [R6+0x240] ;  /* 0x0002400006117984 */ /* 0x000ea20000000800 */
[----:B------:R-:W-:-:S03]  /*1f40*/  FFMA R34, R4, R24, R15 ;  /* 0x0000001804227223 */ /* 0x000fc6000000000f */
[----:B------:R-:W0:Y:S01]  /*1f50*/  LDS R15, [R6+0x4e60] ;  /* 0x004e6000060f7984 */ /* 0x000e220000000800 */
[----:B------:R-:W-:-:S03]  /*1f60*/  FFMA R32, R8, R35, R34 ;  /* 0x0000002308207223 */ /* 0x000fc60000000022 */
[----:B------:R-:W1:Y:S01]  /*1f70*/  LDS R34, [R6+0x258] ;  /* 0x0002580006227984 */ /* 0x000e620000000800 */
[----:B----4-:R-:W-:-:S03]  /*1f80*/  FFMA R30, R8, R30, R19 ;  /* 0x0000001e081e7223 */ /* 0x010fc60000000013 */
[----:B------:R-:W-:Y:S01]  /*1f90*/  LDS R35, [R6+0x4ea8] ;  /* 0x004ea80006237984 */ /* 0x000fe20000000800 */
[C---:B--2---:R-:W-:Y:S01]  /*1fa0*/  FFMA R9, R4.reuse, R17, R9 ;  /* 0x0000001104097223 */ /* 0x044fe20000000009 */
[----:B0-----:R-:W-:-:S03]  /*1fb0*/  FFMA R19, R4, R15, R2 ;  /* 0x0000000f04137223 */ /* 0x001fc60000000002 */
[C---:B-1----:R-:W-:Y:S02]  /*1fc0*/  FFMA R2, R8.reuse, R34, R9 ;  /* 0x0000002208027223 */ /* 0x042fe40000000009 */
[----:B------:R-:W0:Y:S01]  /*1fd0*/  LDS R9, [R6+0x270] ;  /* 0x0002700006097984 */ /* 0x000e220000000800 */
[----:B------:R-:W-:-:S03]  /*1fe0*/  FFMA R34, R8, R36, R19 ;  /* 0x0000002408227223 */ /* 0x000fc60000000013 */
[----:B------:R-:W1:Y:S01]  /*1ff0*/  LDS R36, [R6+0x288] ;  /* 0x0002880006247984 */ /* 0x000e620000000800 */
[----:B0-----:R-:W-:-:S04]  /*2000*/  FFMA R7, R4, R9, R7 ;  /* 0x0000000904077223 */ /* 0x001fc80000000007 */
[C---:B-1----:R-:W-:Y:S02]  /*2010*/  FFMA R36, R8.reuse, R36, R7 ;  /* 0x0000002408247223 */ /* 0x042fe40000000007 */
[----:B------:R-:W0:Y:S01]  /*2020*/  LDS R7, [R6+0x4e90] ;  /* 0x004e900006077984 */ /* 0x000e220000000800 */
[----:B------:R-:W-:Y:S01]  /*2030*/  FFMA R11, R8, R37, R11 ;  /* 0x00000025080b7223 */ /* 0x000fe2000000000b */
[----:B0-----:R-:W-:Y:S02]  /*2040*/  FFMA R19, R4, R7, R3 ;  /* 0x0000000704137223 */ /* 0x001fe40000000003 */
[----:B------:R-:W0:Y:S04]  /*2050*/  LDS R3, [R6+0x2a0] ;  /* 0x0002a00006037984 */ /* 0x000e280000000800 */
[----:B------:R-:W1:Y:S01]  /*2060*/  LDS R4, [R6+0x4ec0] ;  /* 0x004ec00006047984 */ /* 0x000e620000000800 */
[----:B------:R-:W-:Y:S01]  /*2070*/  FFMA R19, R8, R35, R19 ;  /* 0x0000002308137223 */ /* 0x000fe20000000013 */
[-C--:B------:R-:W-:Y:S01]  /*2080*/  FFMA R29, R12, R5.reuse, R29 ;  /* 0x000000050c1d7223 */ /* 0x080fe2000000001d */
        /* <DEDUP_REMOVED lines=11> */
[----:B------:R-:W-:Y:S01]  /*2140*/  FFMA R34, R7, R5, R34 ;  /* 0x0000000507227223 */ /* 0x000fe20000000022 */
[----:B------:R3:W-:Y:S04]  /*2150*/  STL [UR9+0x90], R20 ;  /* 0x00009014ff007987 */ /* 0x0007e80008100809 */
[----:B------:R3:W-:Y:S04]  /*2160*/  STL [UR9+0x330], R29 ;  /* 0x0003301dff007987 */ /* 0x0007e80008100809 */
[----:B------:R3:W-:Y:S04]  /*2170*/  STL [UR9+0xa8], R27 ;  /* 0x0000a81bff007987 */ /* 0x0007e80008100809 */
[----:B------:R3:W-:Y:S04]  /*2180*/  STL [UR9+0x348], R25 ;  /* 0x00034819ff007987 */ /* 0x0007e80008100809 */
[----:B------:R3:W-:Y:S01]  /*2190*/  STL [UR9+0xc0], R21 ;  /* 0x0000c015ff007987 */ /* 0x0007e20008100809 */
[C---:B0-----:R-:W-:Y:S01]  /*21a0*/  FFMA R3, R5.reuse, R3, R36 ;  /* 0x0000000305037223 */ /* 0x041fe20000000024 */
[----:B-1----:R-:W-:-:S02]  /*21b0*/  FFMA R4, R5, R4, R19 ;  /* 0x0000000405047223 */ /* 0x002fc40000000013 */
[----:B------:R3:W-:Y:S04]  /*21c0*/  STL [UR9+0x360], R23 ;  /* 0x00036017ff007987 */ /* 0x0007e80008100809 */
        /* <DEDUP_REMOVED lines=9> */
[----:B------:R3:W-:Y:S01]  /*2260*/  STL [UR9+0x3d8], R4 ;  /* 0x0003d804ff007987 */ /* 0x0007e20008100809 */
[----:B------:R-:W-:-:S04]  /*2270*/  UIADD3 UR5, UPT, UPT, UR5, 0x1, URZ ;  /* 0x0000000105057890 */ /* 0x000fc8000fffe0ff */
[----:B------:R-:W-:-:S09]  /*2280*/  UISETP.NE.AND UP0, UPT, UR5, 0x6, UPT ;  /* 0x000000060500788c */ /* 0x000fd2000bf05270 */
[----:B---3--:R-:W-:Y:S05]  /*2290*/  BRA.U UP0, `(.L_x_17) ;  /* 0xfffffff100a87547 */ /* 0x008fea000b83ffff */
[----:B------:R-:W-:-:S05]  /*22a0*/  UMOV UR5, URZ ;  /* 0x000000ff00057c82 */ /* 0x000fca0008000000 */
.L_x_18:
[----:B------:R-:W-:-:S09]  /*22b0*/  ULEA UR11, UR5, UR17, 0x2 ;  /* 0x00000011050b7291 */ /* 0x000fd2000f8e10ff */
[----:B------:R-:W2:Y:S04]  /*22c0*/  LDL R14, [UR11+0x3f0] ;  /* 0x0003f00bff0e7983 */ /* 0x000ea80008100800 */
[----:B------:R-:W3:Y:S04]  /*22d0*/  LDL R8, [UR11+0x150] ;  /* 0x0001500bff087983 */ /* 0x000ee80008100800 */
[----:B------:R-:W4:Y:S04]  /*22e0*/  LDL R10, [UR11+0x168] ;  /* 0x0001680bff0a7983 */ /* 0x000f280008100800 */
[----:B------:R-:W5:Y:S04]  /*22f0*/  LDL R2, [UR11+0x408] ;  /* 0x0004080bff027983 */ /* 0x000f680008100800 */
        /* <DEDUP_REMOVED lines=8> */
[----:B------:R-:W5:Y:S01]  /*2380*/  LDL R9, [UR11+0x1e0] ;  /* 0x0001e00bff097983 */ /* 0x000f620008100800 */
[----:B------:R-:W0:Y:S01]  /*2390*/  S2R R5, SR_TID.X ;  /* 0x0000000000057919 */ /* 0x000e220000002100 */
[----:B------:R-:W1:Y:S02]  /*23a0*/  S2UR UR9, SR_CgaCtaId ;  /* 0x00000000000979c3 */ /* 0x000e640000008800 */
[----:B------:R-:W5:Y:S04]  /*23b0*/  LDL R34, [UR11+0x480] ;  /* 0x0004800bff227983 */ /* 0x000f680008100800 */
[----:B------:R-:W5:Y:S01]  /*23c0*/  LDL R28, [UR11+0x1f8] ;  /* 0x0001f80bff1c7983 */ /* 0x000f620008100800 */
[----:B------:R-:W-:Y:S01]  /*23d0*/  MOV R4, 0x2b8 ;  /* 0x000002b800047802 */ /* 0x000fe20000000f00 */
[----:B------:R-:W-:Y:S01]  /*23e0*/  UMOV UR8, 0x400 ;  /* 0x0000040000087882 */ /* 0x000fe20000000000 */
[----:B------:R-:W-:Y:S01]  /*23f0*/  ULEA UR14, UR5, UR7, 0x2 ;  /* 0x00000007050e7291 */ /* 0x000fe2000f8e10ff */
[----:B------:R-:W5:Y:S01]  /*2400*/  LDL R20, [UR11+0x498] ;  /* 0x0004980bff147983 */ /* 0x000f620008100800 */
[----:B------:R-:W-:-:S03]  /*2410*/  ULEA UR16, UR5, UR17, 0x2 ;  /* 0x0000001105107291 */ /* 0x000fc6000f8e10ff */
[----:B------:R-:W5:Y:S04]  /*2420*/  LDL R22, [UR11+0x210] ;  /* 0x0002100bff167983 */ /* 0x000f680008100800 */
[----:B------:R-:W-:Y:S04]  /*2430*/  LDS R3, [UR14] ;  /* 0x0000000eff037984 */ /* 0x000fe80008000800 */
[----:B------:R-:W5:Y:S01]  /*2440*/  LDL R24, [UR11+0x4b0] ;  /* 0x0004b00bff187983 */ /* 0x000f620008100800 */
[----:B-1----:R-:W-:-:S03]  /*2450*/  ULEA UR8, UR9, UR8, 0x18 ;  /* 0x0000000809087291 */ /* 0x002fc6000f8ec0ff */
[----:B------:R-:W5:Y:S01]  /*2460*/  LDL R18, [UR11+0x228] ;  /* 0x0002280bff127983 */ /* 0x000f620008100800 */
[----:B0-----:R-:W-:Y:S01]  /*2470*/  IMAD R5, R5, R4, UR5 ;  /* 0x0000000505057e24 */ /* 0x001fe2000f8e0204 */
[----:B------:R-:W-:Y:S02]  /*2480*/  ULEA UR9, UR5, UR7, 0x2 ;  /* 0x0000000705097291 */ /* 0x000fe4000f8e10ff */
[----:B------:R-:W5:Y:S02]  /*2490*/  LDL R26, [UR11+0x4c8] ;  /* 0x0004c80bff1a7983 */ /* 0x000f640008100800 */
[----:B------:R-:W-:Y:S02]  /*24a0*/  LEA R5, R5, UR8, 0x2 ;  /* 0x0000000805057c11 */ /* 0x000fe4000f8e10ff */
[----:B------:R-:W5:Y:S04]  /*24b0*/  LDL R12, [UR16+0x240] ;  /* 0x00024010ff0c7983 */ /* 0x000f680008100800 */
[----:B------:R-:W2:Y:S04]  /*24c0*/  LDS R23, [R5+0x5190] ;  /* 0x0051900005177984 */ /* 0x000ea80000000800 */
[----:B------:R-:W3:Y:S04]  /*24d0*/  LDS R13, [R5+0x570] ;  /* 0x00057000050d7984 */ /* 0x000ee80000000800 */
[----:B------:R-:W-:Y:S04]  /*24e0*/  LDS R7, [UR9+0x18] ;  /* 0x00001809ff077984 */ /* 0x000fe80008000800 */
[----:B------:R-:W0:Y:S04]  /*24f0*/  LDS R27, [R5+0x51a8] ;  /* 0x0051a800051b7984 */ /* 0x000e280000000800 */
[----:B------:R-:W1:Y:S04]  /*2500*/  LDS R16, [R5+0x588] ;  /* 0x0005880005107984 */ /* 0x000e680000000800 */
[----:B------:R-:W4:Y:S04]  /*2510*/  LDS R21, [R5+0x5a0] ;  /* 0x0005a00005157984 */ /* 0x000f280000000800 */
[----:B------:R-:W4:Y:S04]  /*2520*/  LDS R4, [UR9+0x30] ;  /* 0x00003009ff047984 */ /* 0x000f280008000800 */
[----:B------:R-:W4:Y:S04]  /*2530*/  LDS R25, [R5+0x51c0] ;  /* 0x0051c00005197984 */ /* 0x000f280000000800 */
[----:B------:R-:W-:Y:S04]  /*2540*/  LDS R31, [R5+0x5d0] ;  /* 0x0005d000051f7984 */ /* 0x000fe80000000800 */
[----:B------:R-:W5:Y:S04]  /*2550*/  LDS R15, [R5+0x5b8] ;  /* 0x0005b800050f7984 */ /* 0x000f680000000800 */
[----:B------:R-:W-:Y:S04]  /*2560*/  LDS R29, [R5+0x51f0] ;  /* 0x0051f000051d7984 */ /* 0x000fe80000000800 */
[----:B------:R-:W-:Y:S04]  /*2570*/  LDS R37, [R5+0x630] ;  /* 0x0006300005257984 */ /* 0x000fe80000000800 */
[----:B------:R-:W-:Y:S01]  /*2580*/  LDS R35, [R5+0x5238] ;  /* 0x0052380005237984 */ /* 0x000fe20000000800 */
[C---:B--2---:R-:W-:Y:S01]  /*2590*/  FFMA R14, R3.reuse, R23, R14 ;  /* 0x00000017030e7223 */ /* 0x044fe2000000000e */
[----:B---3--:R-:W-:-:S03]  /*25a0*/  FFMA R8, R3, R13, R8 ;  /* 0x0000000d03087223 */ /* 0x008fc60000000008 */
[C---:B0-----:R-:W-:Y:S01]  /*25b0*/  FFMA R33, R7.reuse, R27, R14 ;  /* 0x0000001b07217223 */ /* 0x041fe2000000000e */
[----:B------:R-:W0:Y:S01]  /*25c0*/  LDS R13, [R5+0x51d8] ;  /* 0x0051d800050d7984 */ /* 0x000e220000000800 */
[----:B-1----:R-:W-:-:S03]  /*25d0*/  FFMA R23, R7, R16, R8 ;  /* 0x0000001007177223 */ /* 0x002fc60000000008 */
[----:B------:R-:W2:Y:S04]  /*25e0*/  LDL R14, [UR16+0x258] ;  /* 0x00025810ff0e7983 */ /* 0x000ea80008100800 */
[----:B------:R-:W3:Y:S01]  /*25f0*/  LDL R16, [UR16+0x4f8] ;  /* 0x0004f810ff107983 */ /* 0x000ee20008100800 */
[----:B----4-:R-:W-:-:S03]  /*2600*/  FFMA R27, R3, R21, R10 ;  /* 0x00000015031b7223 */ /* 0x010fc6000000000a */
[----:B------:R-:W4:Y:S01]  /*2610*/  LDL R10, [UR16+0x270] ;  /* 0x00027010ff0a7983 */ /* 0x000f220008100800 */
[-C--:B------:R-:W-:Y:S01]  /*2620*/  FFMA R21, R21, R4.reuse, R23 ;  /* 0x0000000415157223 */ /* 0x080fe20000000017 */
[----:B------:R-:W-:Y:S02]  /*2630*/  FFMA R23, R25, R4, R33 ;  /* 0x0000000419177223 */ /* 0x000fe40000000021 */
[----:B------:R-:W4:Y:S01]  /*2640*/  LDL R8, [UR16+0x4e0] ;  /* 0x0004e010ff087983 */ /* 0x000f220008100800 */
[----:B-----5:R-:W-:-:S03]  /*2650*/  FFMA R33, R3, R25, R2 ;  /* 0x0000001903217223 */ /* 0x020fc60000000002 */
[----:B------:R-:W1:Y:S04]  /*2660*/  LDS R2, [R5+0x5e8] ;  /* 0x0005e80005027984 */ /* 0x000e680000000800 */
[----:B------:R-:W5:Y:S01]  /*2670*/  LDS R25, [R5+0x600] ;  /* 0x0006000005197984 */ /* 0x000f620000000800 */
[----:B------:R-:W-:-:S03]  /*2680*/  FFMA R15, R7, R15, R27 ;  /* 0x0000000f070f7223 */ /* 0x000fc6000000001b */
[----:B------:R-:W5:Y:S01]  /*2690*/  LDS R27, [R5+0x5208] ;  /* 0x00520800051b7984 */ /* 0x000f620000000800 */
[-C--:B------:R-:W-:Y:S01]  /*26a0*/  FFMA R15, R31, R4.reuse, R15 ;  /* 0x000000041f0f7223 */ /* 0x080fe2000000000f */
[----:B0-----:R-:W-:Y:S01]  /*26b0*/  FFMA R13, R7, R13, R33 ;  /* 0x0000000d070d7223 */ /* 0x001fe20000000021 */
[----:B------:R-:W-:Y:S02]  /*26c0*/  FFMA R33, R3, R31, R6 ;  /* 0x0000001f03217223 */ /* 0x000fe40000000006 */
[----:B------:R-:W4:Y:S01]  /*26d0*/  LDL R6, [UR16+0x510] ;  /* 0x00051010ff067983 */ /* 0x000f220008100800 */
[----:B------:R-:W-:Y:S01]  /*26e0*/  FFMA R13, R29, R4, R13 ;  /* 0x000000041d0d7223 */ /* 0x000fe2000000000d */
[----:B------:R-:W-:Y:S02]  /*26f0*/  FFMA R31, R3, R29, R0 ;  /* 0x0000001d031f7223 */ /* 0x000fe40000000000 */
[----:B------:R-:W4:Y:S01]  /*2700*/  LDL R0, [UR16+0x528] ;  /* 0x00052810ff007983 */ /* 0x000f220008100800 */
[----:B-1----:R-:W-:-:S03]  /*2710*/  FFMA R29, R7, R2, R33 ;  /* 0x00000002071d7223 */ /* 0x002fc60000000021 */
[----:B------:R-:W4:Y:S01]  /*2720*/  LDL R2, [UR16+0x288] ;  /* 0x00028810ff027983 */ /* 0x000f220008100800 */
[----:B-----5:R-:W-:Y:S01]  /*2730*/  FFMA R29, R25, R4, R29 ;  /* 0x00000004191d7223 */ /* 0x020fe2000000001d */
[----:B------:R-:W-:Y:S02]  /*2740*/  FFMA R25, R3, R25, R17 ;  /* 0x0000001903197223 */ /* 0x000fe40000000011 */
[----:B------:R-:W-:Y:S04]  /*2750*/  LDS R33, [R5+0x618] ;  /* 0x0006180005217984 */ /* 0x000fe80000000800 */
[----:B------:R-:W0:Y:S01]  /*2760*/  LDS R17, [R5+0x5220] ;  /* 0x0052200005117984 */ /* 0x000e220000000800 */
[----:B------:R-:W-:-:S04]  /*2770*/  FFMA R31, R7, R27, R31 ;  /* 0x0000001b071f7223 */ /* 0x000fc8000000001f */
[----:B0-----:R-:W-:Y:S01]  /*2780*/  FFMA R31, R17, R4, R31 ;  /* 0x00000004111f7223 */ /* 0x001fe2000000001f */
[----:B------:R-:W-:Y:S02]  /*2790*/  FFMA R27, R3, R17, R19 ;  /* 0x00000011031b7223 */ /* 0x000fe40000000013 */
[----:B------:R-:W0:Y:S04]  /*27a0*/  LDS R17, [R5+0x5250] ;  /* 0x0052500005117984 */ /* 0x000e280000000800 */
[----:B------:R-:W1:Y:S01]  /*27b0*/  LDS R19, [R5+0x648] ;  /* 0x0006480005137984 */ /* 0x000e620000000800 */
[----:B------:R-:W-:-:S04]  /*27c0*/  FFMA R25, R7, R33, R25 ;  /* 0x0000002107197223 */ /* 0x000fc80000000019 */
[----:B------:R-:W-:Y:S01]  /*27d0*/  FFMA R33, R37, R4, R25 ;  /* 0x0000000425217223 */ /* 0x000fe20000000019 */
[----:B------:R-:W-:Y:S01]  /*27e0*/  FFMA R37, R3, R37, R11 ;  /* 0x0000002503257223 */ /* 0x000fe2000000000b */
[----:B------:R-:W-:Y:S01]  /*27f0*/  STL [UR16+0x3f0], R23 ;  /* 0x0003f017ff007987 */ /* 0x000fe20008100810 */
[----:B------:R-:W-:-:S03]  /*2800*/  FFMA R27, R7, R35, R27 ;  /* 0x00000023071b7223 */ /* 0x000fc6000000001b */
[----:B------:R-:W5:Y:S04]  /*2810*/  LDS R11, [R5+0x660] ;  /* 0x00066000050b7984 */ /* 0x000f680000000800 */
[----:B------:R-:W-:Y:S04]  /*2820*/  STL [UR16+0x168], R15 ;  /* 0x0001680fff007987 */ /* 0x000fe80008100810 */
[----:B------:R-:W5:Y:S04]  /*2830*/  LDS R23, [R5+0x5268] ;  /* 0x0052680005177984 */ /* 0x000f680000000800 */
[----:B------:R-:W5:Y:S04]  /*2840*/  LDS R15, [R5+0x678] ;  /* 0x00067800050f7984 */ /* 0x000f680000000800 */
[----:B------:R-:W-:Y:S04]  /*2850*/  STL [UR16+0x150], R21 ;  /* 0x00015015ff007987 */ /* 0x000fe80008100810 */
[----:B------:R-:W5:Y:S04]  /*2860*/  LDS R21, [R5+0x5280] ;  /* 0x0052800005157984 */ /* 0x000f680000000800 */
[----:B------:R-:W-:Y:S01]  /*2870*/  STL [UR16+0x180], R29 ;  /* 0x0001801dff007987 */ /* 0x000fe20008100810 */
[----:B0-----:R-:W-:Y:S01]  /*2880*/  FFMA R36, R3, R17, R36 ;  /* 0x0000001103247223 */ /* 0x001fe20000000024 */
[----:B------:R-:W-:-:S02]  /*2890*/  FFMA R17, R17, R4, R27 ;  /* 0x0000000411117223 */ /* 0x000fc4000000001b */
[----:B------:R-:W0:Y:S04]  /*28a0*/  LDS R27, [R5+0x690] ;  /* 0x00069000051b7984 */ /* 0x000e280000000800 */
[----:B------:R-:W0:Y:S04]  /*28b0*/  LDS R29, [R5+0x5298] ;  /* 0x00529800051d7984 */ /* 0x000e280000000800 */
[----:B------:R-:W0:Y:S01]  /*28c0*/  LDS R25, [R5+0x52b0] ;  /* 0x0052b00005197984 */ /* 0x000e220000000800 */
[----:B-1----:R-:W-:-:S03]  /*28d0*/  FFMA R37, R7, R19, R37 ;  /* 0x0000001307257223 */ /* 0x002fc60000000025 */
[----:B------:R-:W1:Y:S04]  /*28e0*/  LDS R19, [R5+0x6a8] ;  /* 0x0006a80005137984 */ /* 0x000e680000000800 */
[----:B------:R-:W-:Y:S04]  /*28f0*/  STL [UR16+0x408], R13 ;  /* 0x0004080dff007987 */ /* 0x000fe80008100810 */
[----:B------:R-:W1:Y:S01]  /*2900*/  LDS R13, [R5+0x6c0] ;  /* 0x0006c000050d7984 */ /* 0x000e620000000800 */
[----:B-----5:R-:W-:Y:S01]  /*2910*/  FFMA R32, R3, R11, R32 ;  /* 0x0000000b03207223 */ /* 0x020fe20000000020 */
[----:B------:R-:W-:-:S02]  /*2920*/  FFMA R36, R7, R23, R36 ;  /* 0x0000001707247223 */ /* 0x000fc40000000024 */
[----:B------:R-:W-:Y:S01]  /*2930*/  STL [UR16+0x198], R33 ;  /* 0x00019821ff007987 */ /* 0x000fe20008100810 */
[----:B------:R-:W-:Y:S01]  /*2940*/  FFMA R32, R7, R15, R32 ;  /* 0x0000000f07207223 */ /* 0x000fe20000000020 */
[-C--:B------:R-:W-:Y:S02]  /*2950*/  FFMA R11, R11, R4.reuse, R37 ;  /* 0x000000040b0b7223 */ /* 0x080fe40000000025 */
[----:B------:R-:W-:Y:S01]  /*2960*/  LDS R33, [R5+0x52f8] ;  /* 0x0052f80005217984 */ /* 0x000fe20000000800 */
[----:B------:R-:W-:Y:S01]  /*2970*/  FFMA R30, R3, R21, R30 ;  /* 0x00000015031e7223 */ /* 0x000fe2000000001e */
[-C--:B------:R-:W-:Y:S02]  /*2980*/  FFMA R36, R21, R4.reuse, R36 ;  /* 0x0000000415247223 */ /* 0x080fe40000000024 */
[----:B------:R-:W-:Y:S04]  /*2990*/  STL [UR16+0x1b0], R11 ;  /* 0x0001b00bff007987 */ /* 0x000fe80008100810 */
[----:B------:R-:W-:Y:S01]  /*29a0*/  LDS R15, [R5+0x6f0] ;  /* 0x0006f000050f7984 */ /* 0x000fe20000000800 */
[----:B0-----:R-:W-:Y:S01]  /*29b0*/  FFMA R21, R27, R4, R32 ;  /* 0x000000041b157223 */ /* 0x001fe20000000020 */
[----:B------:R-:W-:-:S02]  /*29c0*/  FFMA R32, R3, R27, R9 ;  /* 0x0000001b03207223 */ /* 0x000fc40000000009 */
[----:B------:R-:W-:Y:S01]  /*29d0*/  LDS R11, [R5+0x5310] ;  /* 0x00531000050b7984 */ /* 0x000fe20000000800 */
[----:B------:R-:W-:-:S03]  /*29e0*/  FFMA R30, R7, R29, R30 ;  /* 0x0000001d071e7223 */ /* 0x000fc6000000001e */
[----:B------:R-:W0:Y:S01]  /*29f0*/  LDS R9, [R5+0x52e0] ;  /* 0x0052e00005097984 */ /* 0x000e220000000800 */
[----:B------:R-:W-:-:S03]  /*2a00*/  FFMA R23, R25, R4, R30 ;  /* 0x0000000419177223 */ /* 0x000fc6000000001e */
[----:B------:R-:W5:Y:S01]  /*2a10*/  LDS R29, [R5+0x52c8] ;  /* 0x0052c800051d7984 */ /* 0x000f620000000800 */
[----:B------:R-:W-:Y:S01]  /*2a20*/  FFMA R30, R3, R25, R34 ;  /* 0x00000019031e7223 */ /* 0x000fe20000000022 */
[----:B-1----:R-:W-:Y:S02]  /*2a30*/  FFMA R32, R7, R19, R32 ;  /* 0x0000001307207223 */ /* 0x002fe40000000020 */
[----:B------:R-:W-:Y:S04]  /*2a40*/  STL [UR16+0x420], R31 ;  /* 0x0004201fff007987 */ /* 0x000fe80008100810 */
[----:B------:R-:W-:Y:S04]  /*2a50*/  STL [UR16+0x1c8], R21 ;  /* 0x0001c815ff007987 */ /* 0x000fe80008100810 */
[----:B------:R-:W-:Y:S04]  /*2a60*/  STL [UR16+0x468], R23 ;  /* 0x00046817ff007987 */ /* 0x000fe80008100810 */
[----:B------:R-:W1:Y:S04]  /*2a70*/  LDS R25, [R5+0x708] ;  /* 0x0007080005197984 */ /* 0x000e680000000800 */
[----:B------:R-:W1:Y:S04]  /*2a80*/  LDS R31, [R5+0x6d8] ;  /* 0x0006d800051f7984 */ /* 0x000e680000000800 */
[----:B------:R-:W1:Y:S04]  /*2a90*/  LDS R21, [R5+0x720] ;  /* 0x0007200005157984 */ /* 0x000e680000000800 */
[----:B------:R-:W1:Y:S04]  /*2aa0*/  LDS R23, [R5+0x5328] ;  /* 0x0053280005177984 */ /* 0x000e680000000800 */
[----:B------:R-:W1:Y:S04]  /*2ab0*/  LDS R19, [R5+0x5340] ;  /* 0x0053400005137984 */ /* 0x000e680000000800 */
[----:B------:R-:W-:Y:S04]  /*2ac0*/  STL [UR16+0x450], R36 ;  /* 0x00045024ff007987 */ /* 0x000fe80008100810 */
[----:B------:R-:W2:Y:S01]  /*2ad0*/  LDS R36, [R5+0x738] ;  /* 0x0007380005247984 */ /* 0x000ea20000000800 */
[----:B------:R-:W-:-:S03]  /*2ae0*/  FFMA R28, R3, R13, R28 ;  /* 0x0000000d031c7223 */ /* 0x000fc6000000001c */
[----:B------:R-:W-:Y:S04]  /*2af0*/  STL [UR16+0x438], R17 ;  /* 0x00043811ff007987 */ /* 0x000fe80008100810 */
[----:B------:R-:W2:Y:S01]  /*2b00*/  LDS R34, [R5+0x5358] ;  /* 0x0053580005227984 */ /* 0x000ea20000000800 */
[----:B------:R-:W-:-:S03]  /*2b10*/  FFMA R13, R13, R4, R32 ;  /* 0x000000040d0d7223 */ /* 0x000fc60000000020 */
[----:B------:R-:W3:Y:S04]  /*2b20*/  LDS R17, [R5+0x750] ;  /* 0x0007500005117984 */ /* 0x000ee80000000800 */
[----:B------:R-:W3:Y:S01]  /*2b30*/  LDS R32, [R5+0x768] ;  /* 0x0007680005207984 */ /* 0x000ee20000000800 */
[----:B0-----:R-:W-:Y:S01]  /*2b40*/  FFMA R27, R3, R9, R20 ;  /* 0x00000009031b7223 */ /* 0x001fe20000000014 */
[----:B-----5:R-:W-:Y:S01]  /*2b50*/  FFMA R20, R7, R29, R30 ;  /* 0x0000001d07147223 */ /* 0x020fe2000000001e */
[----:B------:R-:W-:Y:S01]  /*2b60*/  FFMA R22, R3, R15, R22 ;  /* 0x0000000f03167223 */ /* 0x000fe20000000016 */
[----:B------:R-:W-:Y:S01]  /*2b70*/  LDS R35, [R5+0x5388] ;  /* 0x0053880005237984 */ /* 0x000fe20000000800 */
[----:B------:R-:W-:Y:S01]  /*2b80*/  FFMA R30, R7, R33, R27 ;  /* 0x00000021071e7223 */ /* 0x000fe2000000001b */
[----:B------:R-:W-:Y:S01]  /*2b90*/  FFMA R27, R3, R11, R24 ;  /* 0x0000000b031b7223 */ /* 0x000fe20000000018 */
[C---:B-1----:R-:W-:Y:S01]  /*2ba0*/  FFMA R24, R7.reuse, R25, R22 ;  /* 0x0000001907187223 */ /* 0x042fe20000000016 */
[----:B------:R-:W-:Y:S01]  /*2bb0*/  FFMA R28, R7, R31, R28 ;  /* 0x0000001f071c7223 */ /* 0x000fe2000000001c */
[----:B------:R-:W-:Y:S01]  /*2bc0*/  FFMA R29, R3, R21, R18 ;  /* 0x00000015031d7223 */ /* 0x000fe20000000012 */
[----:B------:R-:W0:Y:S01]  /*2bd0*/  LDS R25, [R5+0x53a0] ;  /* 0x0053a00005197984 */ /* 0x000e220000000800 */
[----:B------:R-:W-:-:S03]  /*2be0*/  FFMA R22, R7, R23, R27 ;  /* 0x0000001707167223 */ /* 0x000fc6000000001b */
[----:B------:R-:W1:Y:S01]  /*2bf0*/  LDS R27, [R5+0x780] ;  /* 0x00078000051b7984 */ /* 0x000e620000000800 */
[----:B------:R-:W-:-:S03]  /*2c00*/  FFMA R31, R3, R19, R26 ;  /* 0x00000013031f7223 */ /* 0x000fc6000000001a */
[----:B------:R-:W-:Y:S01]  /*2c10*/  LDS R37, [R5+0x5430] ;  /* 0x0054300005257984 */ /* 0x000fe20000000800 */
[----:B--2---:R-:W-:-:S03]  /*2c20*/  FFMA R18, R7, R36, R29 ;  /* 0x0000002407127223 */ /* 0x004fc6000000001d */
[----:B------:R-:W2:Y:S04]  /*2c30*/  LDS R36, [R5+0x798] ;  /* 0x0007980005247984 */ /* 0x000ea80000000800 */
[----:B------:R-:W-:Y:S01]  /*2c40*/  LDS R29, [R5+0x7b0] ;  /* 0x0007b000051d7984 */ /* 0x000fe20000000800 */
[----:B------:R-:W-:-:S03]  /*2c50*/  FFMA R23, R7, R34, R31 ;  /* 0x0000002207177223 */ /* 0x000fc6000000001f */
[----:B------:R-:W5:Y:S01]  /*2c60*/  LDS R34, [R5+0x53b8] ;  /* 0x0053b80005227984 */ /* 0x000f620000000800 */
[----:B---3--:R-:W-:-:S03]  /*2c70*/  FFMA R26, R3, R17, R12 ;  /* 0x00000011031a7223 */ /* 0x008fc6000000000c */
[----:B------:R-:W3:Y:S01]  /*2c80*/  LDS R12, [R5+0x5370] ;  /* 0x00537000050c7984 */ /* 0x000ee20000000800 */
[----:B------:R-:W-:-:S03]  /*2c90*/  FFMA R26, R7, R32, R26 ;  /* 0x00000020071a7223 */ /* 0x000fc6000000001a */
[----:B------:R-:W3:Y:S01]  /*2ca0*/  LDS R32, [R5+0x7c8] ;  /* 0x0007c80005207984 */ /* 0x000ee20000000800 */
[----:B0-----:R-:W-:-:S03]  /*2cb0*/  FFMA R33, R3, R25, R16 ;  /* 0x0000001903217223 */ /* 0x001fc60000000010 */
[----:B------:R-:W0:Y:S01]  /*2cc0*/  LDS R16, [R5+0x7e0] ;  /* 0x0007e00005107984 */ /* 0x000e220000000800 */
[----:B-1----:R-:W-:-:S04]  /*2cd0*/  FFMA R31, R3, R27, R14 ;  /* 0x0000001b031f7223 */ /* 0x002fc8000000000e */
[C---:B--2---:R-:W-:Y:S01]  /*2ce0*/  FFMA R14, R7.reuse, R36, R31 ;  /* 0x00000024070e7223 */ /* 0x044fe2000000001f */
[----:B-----5:R-:W-:Y:S01]  /*2cf0*/  FFMA R31, R7, R34, R33 ;  /* 0x00000022071f7223 */ /* 0x020fe20000000021 */
[C---:B----4-:R-:W-:Y:S01]  /*2d00*/  FFMA R33, R3.reuse, R29, R10 ;  /* 0x0000001d03217223 */ /* 0x050fe2000000000a */
[----:B------:R-:W-:Y:S04]  /*2d10*/  LDS R34, [R5+0x7f8] ;  /* 0x0007f80005227984 */ /* 0x000fe80000000800 */
[----:B------:R-:W1:Y:S01]  /*2d20*/  LDS R10, [R5+0x53d0] ;  /* 0x0053d000050a7984 */ /* 0x000e620000000800 */
[----:B---3--:R-:W-:Y:S01]  /*2d30*/  FFMA R8, R3, R12, R8 ;  /* 0x0000000c03087223 */ /* 0x008fe20000000008 */
[C---:B------:R-:W-:Y:S02]  /*2d40*/  FFMA R33, R7.reuse, R32, R33 ;  /* 0x0000002007217223 */ /* 0x040fe40000000021 */
[----:B------:R-:W2:Y:S01]  /*2d50*/  LDS R32, [R5+0x53e8] ;  /* 0x0053e80005207984 */ /* 0x000ea20000000800 */
[----:B------:R-:W-:-:S03]  /*2d60*/  FFMA R8, R7, R35, R8 ;  /* 0x0000002307087223 */ /* 0x000fc60000000008 */
[----:B------:R-:W3:Y:S01]  /*2d70*/  LDS R35, [R5+0x5400] ;  /* 0x0054000005237984 */ /* 0x000ee20000000800 */
[C---:B0-----:R-:W-:Y:S01]  /*2d80*/  FFMA R2, R3.reuse, R16, R2 ;  /* 0x0000001003027223 */ /* 0x041fe20000000002 */
[----:B-1----:R-:W-:-:S04]  /*2d90*/  FFMA R6, R3, R10, R6 ;  /* 0x0000000a03067223 */ /* 0x002fc80000000006 */
[----:B--2---:R-:W-:Y:S02]  /*2da0*/  FFMA R6, R7, R32, R6 ;  /* 0x0000002007067223 */ /* 0x004fe40000000006 */
[----:B------:R-:W0:Y:S01]  /*2db0*/  LDS R32, [R5+0x5418] ;  /* 0x0054180005207984 */ /* 0x000e220000000800 */
[----:B---3--:R-:W-:-:S03]  /*2dc0*/  FFMA R0, R3, R35, R0 ;  /* 0x0000002303007223 */ /* 0x008fc60000000000 */
[----:B------:R1:W2:Y:S01]  /*2dd0*/  LDS R3, [R5+0x810] ;  /* 0x0008100005037984 */ /* 0x0002a20000000800 */
[-C--:B------:R-:W-:Y:S01]  /*2de0*/  FFMA R20, R9, R4.reuse, R20 ;  /* 0x0000000409147223 */ /* 0x080fe20000000014 */
[-C--:B------:R-:W-:Y:S01]  /*2df0*/  FFMA R28, R15, R4.reuse, R28 ;  /* 0x000000040f1c7223 */ /* 0x080fe2000000001c */
[-C--:B------:R-:W-:Y:S01]  /*2e00*/  FFMA R30, R11, R4.reuse, R30 ;  /* 0x000000040b1e7223 */ /* 0x080fe2000000001e */
[----:B------:R-:W-:Y:S01]  /*2e10*/  FFMA R24, R21, R4, R24 ;  /* 0x0000000415187223 */ /* 0x000fe20000000018 */
[----:B-1----:R-:W-:Y:S01]  /*2e20*/  FFMA R5, R7, R34, R2 ;  /* 0x0000002207057223 */ /* 0x002fe20000000002 */
        /* <DEDUP_REMOVED lines=11> */
[----:B------:R1:W-:Y:S01]  /*2ee0*/  STL [UR16+0x1f8], R28 ;  /* 0x0001f81cff007987 */ /* 0x0003e20008100810 */
[----:B0-----:R-:W-:Y:S01]  /*2ef0*/  FFMA R0, R7, R32, R0 ;  /* 0x0000002007007223 */ /* 0x001fe20000000000 */
[----:B--2---:R-:W-:-:S03]  /*2f00*/  FFMA R3, R4, R3, R5 ;  /* 0x0000000304037223 */ /* 0x004fc60000000005 */
[----:B------:R-:W-:Y:S01]  /*2f10*/  FFMA R0, R4, R37, R0 ;  /* 0x0000002504007223 */ /* 0x000fe20000000000 */
        /* <DEDUP_REMOVED lines=15> */
[----:B-1----:R-:W-:Y:S05]  /*3010*/  BRA.U UP0, `(.L_x_18) ;  /* 0xfffffff100a47547 */ /* 0x002fea000b83ffff */
[----:B------:R-:W-:-:S04]  /*3020*/  UIADD3 UR4, UPT, UPT, UR4, 0x1, URZ ;  /* 0x0000000104047890 */ /* 0x000fc8000fffe0ff */
[----:B------:R-:W-:-:S09]  /*3030*/  UISETP.NE.AND UP0, UPT, UR4, 0x3, UPT ;  /* 0x000000030400788c */ /* 0x000fd2000bf05270 */
[----:B------:R-:W-:Y:S05]  /*3040*/  BRA.U UP0, `(.L_x_19) ;  /* 0xffffffd500687547 */ /* 0x000fea000b83ffff */
[----:B------:R-:W0:Y:S01]  /*3050*/  LDCU.64 UR4, c[0x0][0x398] ;  /* 0x00007300ff0477ac */ /* 0x000e220008000a00 */
[----:B------:R-:W1:Y:S01]  /*3060*/  S2R R8, SR_CTAID.X ;  /* 0x0000000000087919 */ /* 0x000e620000002500 */
[----:B------:R-:W2:Y:S01]  /*3070*/  LDC.64 R2, c[0x0][0x390] ;  /* 0x0000e400ff027b82 */ /* 0x000ea20000000a00 */
[----:B0-----:R-:W-:-:S06]  /*3080*/  UIMAD.WIDE.U32 UR4, UR6, 0x4, UR4 ;  /* 0x00000004060478a5 */ /* 0x001fcc000f8e0004 */
[----:B------:R-:W-:Y:S02]  /*3090*/  MOV R12, UR4 ;  /* 0x00000004000c7c02 */ /* 0x000fe40008000f00 */
[----:B------:R-:W-:-:S05]  /*30a0*/  MOV R13, UR5 ;  /* 0x00000005000d7c02 */ /* 0x000fca0008000f00 */
[----:B------:R0:W5:Y:S04]  /*30b0*/  LDG.E.CONSTANT R5, desc[UR12][R12.64] ;  /* 0x0000000c0c057981 */ /* 0x000168000c1e9900 */
[----:B------:R0:W5:Y:S04]  /*30c0*/  LDG.E.CONSTANT R0, desc[UR12][R12.64+0x4] ;  /* 0x0000040c0c007981 */ /* 0x000168000c1e9900 */
[----:B------:R0:W5:Y:S04]  /*30d0*/  LDG.E.CONSTANT R7, desc[UR12][R12.64+0x8] ;  /* 0x0000080c0c077981 */ /* 0x000168000c1e9900 */
[----:B------:R0:W5:Y:S04]  /*30e0*/  LDG.E.CONSTANT R4, desc[UR12][R12.64+0xc] ;  /* 0x00000c0c0c047981 */ /* 0x000168000c1e9900 */
[----:B------:R0:W5:Y:S04]  /*30f0*/  LDG.E.CONSTANT R9, desc[UR12][R12.64+0x10] ;  /* 0x0000100c0c097981 */ /* 0x000168000c1e9900 */
[----:B------:R0:W5:Y:S01]  /*3100*/  LDG.E.CONSTANT R6, desc[UR12][R12.64+0x14] ;  /* 0x0000140c0c067981 */ /* 0x000162000c1e9900 */
[----:B------:R-:W-:Y:S01]  /*3110*/  HFMA2 R14, -RZ, RZ, 0, 0.046875 ;  /* 0x00002a00ff0e7431 */ /* 0x000fe200000001ff */
[--C-:B-1----:R-:W-:Y:S01]  /*3120*/  SHF.R.U32.HI R11, RZ, 0x6, R8.reuse ;  /* 0x00000006ff0b7819 */ /* 0x102fe20000011608 */
[----:B------:R-:W-:Y:S01]  /*3130*/  UMOV UR4, URZ ;  /* 0x000000ff00047c82 */ /* 0x000fe20008000000 */
[----:B------:R-:W1:Y:S01]  /*3140*/  S2R R10, SR_TID.X ;  /* 0x00000000000a7919 */ /* 0x000e620000002100 */
[----:B------:R-:W-:-:S04]  /*3150*/  SHF.R.U32.HI R8, RZ, 0x4, R8 ;  /* 0x00000004ff087819 */ /* 0x000fc80000011608 */
[----:B------:R-:W-:Y:S01]  /*3160*/  LOP3.LUT R8, R8, 0x3, RZ, 0xc0, !PT ;  /* 0x0000000308087812 */ /* 0x000fe200078ec0ff */
[----:B-1----:R-:W-:-:S04]  /*3170*/  IMAD R11, R11, 0xe, R10 ;  /* 0x0000000e0b0b7824 */ /* 0x002fc800078e020a */
[----:B------:R-:W-:-:S04]  /*3180*/  IMAD R11, R11, R14, UR6 ;  /* 0x000000060b0b7e24 */ /* 0x000fc8000f8e020e */
[----:B------:R-:W-:-:S05]  /*3190*/  IMAD R11, R8, 0x540, R11 ;  /* 0x00000540080b7824 */ /* 0x000fca00078e020b */
[----:B0-2---:R-:W-:-:S07]  /*31a0*/  MOV R25, R11 ;  /* 0x0000000b00197202 */ /* 0x005fce0000000f00 */
.L_x_20:
[----:B----4-:R-:W2:Y:S04]  /*31b0*/  LDL.64 R22, [UR15+-0x2b0] ;  /* 0xfffd500fff167983 */ /* 0x010ea80008100a00 */
[----:B------:R-:W3:Y:S04]  /*31c0*/  LDL.64 R20, [UR15+-0x10] ;  /* 0xfffff00fff147983 */ /* 0x000ee80008100a00 */
[----:B------:R-:W4:Y:S04]  /*31d0*/  LDL.64 R16, [UR15+-0x2a8] ;  /* 0xfffd580fff107983 */ /* 0x000f280008100a00 */
[----:B------:R-:W4:Y:S04]  /*31e0*/  LDL.64 R18, [UR15+-0x8] ;  /* 0xfffff80fff127983 */ /* 0x000f280008100a00 */
[----:B------:R-:W4:Y:S04]  /*31f0*/  LDL.64 R12, [UR15+-0x2a0] ;  /* 0xfffd600fff0c7983 */ /* 0x000f280008100a00 */
[----:B------:R-:W4:Y:S01]  /*3200*/  LDL.64 R14, [UR15] ;  /* 0x0000000fff0e7983 */ /* 0x000f220008100a00 */
[----:B------:R-:W-:-:S02]  /*3210*/  UIADD3 UR4, UPT, UPT, UR4, 0x1, URZ ;  /* 0x0000000104047890 */ /* 0x000fc4000fffe0ff */
[----:B------:R-:W-:Y:S02]  /*3220*/  UIADD3 UR15, UPT, UPT, UR15, 0x18, URZ ;  /* 0x000000180f0f7890 */ /* 0x000fe4000fffe0ff */
[----:B------:R-:W-:Y:S01]  /*3230*/  UISETP.NE.AND UP0, UPT, UR4, 0xe, UPT ;  /* 0x0000000e0400788c */ /* 0x000fe2000bf05270 */
[C---:B--2--5:R-:W-:Y:S01]  /*3240*/  FADD R22, R5.reuse, R22 ;  /* 0x0000001605167221 */ /* 0x064fe20000000000 */
[C---:B------:R-:W-:Y:S01]  /*3250*/  FADD R23, R0.reuse, R23 ;  /* 0x0000001700177221 */ /* 0x040fe20000000000 */
[----:B---3--:R-:W-:Y:S01]  /*3260*/  FADD R20, R5, R20 ;  /* 0x0000001405147221 */ /* 0x008fe20000000000 */
[----:B------:R-:W-:Y:S02]  /*3270*/  FADD R21, R0, R21 ;  /* 0x0000001500157221 */ /* 0x000fe40000000000 */
[----:B------:R-:W-:Y:S01]  /*3280*/  FMNMX R8, R22, 6, PT ;  /* 0x40c0000016087809 */ /* 0x000fe20003800000 */
[----:B----4-:R-:W-:Y:S01]  /*3290*/  FADD R17, R4, R17 ;  /* 0x0000001104117221 */ /* 0x010fe20000000000 */
[----:B------:R-:W-:Y:S01]  /*32a0*/  FMNMX R10, R23, 6, PT ;  /* 0x40c00000170a7809 */ /* 0x000fe20003800000 */
[C---:B------:R-:W-:Y:S01]  /*32b0*/  FADD R16, R7.reuse, R16 ;  /* 0x0000001007107221 */ /* 0x040fe20000000000 */
[----:B------:R-:W-:Y:S01]  /*32c0*/  FMNMX R27, RZ, R8, !PT ;  /* 0x00000008ff1b7209 */ /* 0x000fe20007800000 */
[----:B------:R-:W-:Y:S01]  /*32d0*/  FADD R18, R7, R18 ;  /* 0x0000001207127221 */ /* 0x000fe20000000000 */
[----:B------:R-:W-:Y:S01]  /*32e0*/  FMNMX R20, R20, 6, PT ;  /* 0x40c0000014147809 */ /* 0x000fe20003800000 */
[----:B------:R-:W-:Y:S01]  /*32f0*/  FADD R19, R4, R19 ;  /* 0x0000001304137221 */ /* 0x000fe20000000000 */
[----:B------:R-:W-:Y:S01]  /*3300*/  FMNMX R21, R21, 6, PT ;  /* 0x40c0000015157809 */ /* 0x000fe20003800000 */
[----:B------:R-:W-:Y:S01]  /*3310*/  FADD R12, R9, R12 ;  /* 0x0000000c090c7221 */ /* 0x000fe20000000000 */
[----:B------:R-:W-:Y:S01]  /*3320*/  FMNMX R8, R17, 6, PT ;  /* 0x40c0000011087809 */ /* 0x000fe20003800000 */
[----:B------:R-:W-:Y:S01]  /*3330*/  FADD R13, R6, R13 ;  /* 0x0000000d060d7221 */ /* 0x000fe20000000000 */
[----:B------:R-:W-:-:S04]  /*3340*/  IMAD.WIDE.U32 R22, R25, 0x4, R2 ;  /* 0x0000000419167825 */ /* 0x000fc800078e0002 */
[----:B------:R-:W-:Y:S01]  /*3350*/  FADD R14, R9, R14 ;  /* 0x0000000e090e7221 */ /* 0x000fe20000000000 */
[----:B------:R-:W-:Y:S01]  /*3360*/  FADD R15, R6, R15 ;  /* 0x0000000f060f7221 */ /* 0x000fe20000000000 */
[----:B------:R-:W-:Y:S02]  /*3370*/  FMNMX R29, RZ, R10, !PT ;  /* 0x0000000aff1d7209 */ /* 0x000fe40007800000 */
[----:B------:R-:W-:Y:S01]  /*3380*/  FMNMX R17, RZ, R20, !PT ;  /* 0x00000014ff117209 */ /* 0x000fe20007800000 */
[----:B------:R0:W-:Y:S01]  /*3390*/  STG.E desc[UR12][R22.64], R27 ;  /* 0x0000001b16007986 */ /* 0x0001e2000c10190c */
[----:B------:R-:W-:Y:S02]  /*33a0*/  FMNMX R21, RZ, R21, !PT ;  /* 0x00000015ff157209 */ /* 0x000fe40007800000 */
[----:B------:R-:W-:Y:S01]  /*33b0*/  FMNMX R31, RZ, R8, !PT ;  /* 0x00000008ff1f7209 */ /* 0x000fe20007800000 */
[----:B------:R1:W-:Y:S01]  /*33c0*/  STG.E desc[UR12][R22.64+0x4], R29 ;  /* 0x0000041d16007986 */ /* 0x0003e2000c10190c */
[----:B------:R-:W-:-:S02]  /*33d0*/  FMNMX R16, R16, 6, PT ;  /* 0x40c0000010107809 */ /* 0x000fc40003800000 */
[----:B------:R-:W-:Y:S01]  /*33e0*/  FMNMX R18, R18, 6, PT ;  /* 0x40c0000012127809 */ /* 0x000fe20003800000 */
[----:B------:R2:W-:Y:S01]  /*33f0*/  STG.E desc[UR12][R22.64+0x49800], R17 ;  /* 0x0498001116007986 */ /* 0x0005e2000c10190c */
[----:B------:R-:W-:Y:S02]  /*3400*/  FMNMX R19, R19, 6, PT ;  /* 0x40c0000013137809 */ /* 0x000fe40003800000 */
[----:B------:R-:W-:Y:S01]  /*3410*/  FMNMX R12, R12, 6, PT ;  /* 0x40c000000c0c7809 */ /* 0x000fe20003800000 */
[----:B------:R3:W-:Y:S01]  /*3420*/  STG.E desc[UR12][R22.64+0x49804], R21 ;  /* 0x0498041516007986 */ /* 0x0007e2000c10190c */
[----:B------:R-:W-:Y:S02]  /*3430*/  FMNMX R8, R13, 6, PT ;  /* 0x40c000000d087809 */ /* 0x000fe40003800000 */
[----:B------:R-:W-:Y:S01]  /*3440*/  FMNMX R14, R14, 6, PT ;  /* 0x40c000000e0e7809 */ /* 0x000fe20003800000 */
[----:B------:R4:W-:Y:S01]  /*3450*/  STG.E desc[UR12][R22.64+0xc], R31 ;  /* 0x00000c1f16007986 */ /* 0x0009e2000c10190c */
[----:B------:R-:W-:-:S02]  /*3460*/  FMNMX R10, R15, 6, PT ;  /* 0x40c000000f0a7809 */ /* 0x000fc40003800000 */
[----:B0-----:R-:W-:Y:S02]  /*3470*/  FMNMX R27, RZ, R16, !PT ;  /* 0x00000010ff1b7209 */ /* 0x001fe40007800000 */
[----:B-1----:R-:W-:Y:S02]  /*3480*/  FMNMX R29, RZ, R18, !PT ;  /* 0x00000012ff1d7209 */ /* 0x002fe40007800000 */
[----:B------:R-:W-:Y:S01]  /*3490*/  FMNMX R19, RZ, R19, !PT ;  /* 0x00000013ff137209 */ /* 0x000fe20007800000 */
[----:B------:R4:W-:Y:S01]  /*34a0*/  STG.E desc[UR12][R22.64+0x8], R27 ;  /* 0x0000081b16007986 */ /* 0x0009e2000c10190c */
[----:B------:R-:W-:Y:S02]  /*34b0*/  FMNMX R13, RZ, R12, !PT ;  /* 0x0000000cff0d7209 */ /* 0x000fe40007800000 */
[----:B--2---:R-:W-:Y:S01]  /*34c0*/  FMNMX R17, RZ, R8, !PT ;  /* 0x00000008ff117209 */ /* 0x004fe20007800000 */
[----:B------:R4:W-:Y:S01]  /*34d0*/  STG.E desc[UR12][R22.64+0x49808], R29 ;  /* 0x0498081d16007986 */ /* 0x0009e2000c10190c */
[----:B------:R-:W-:-:S02]  /*34e0*/  FMNMX R15, RZ, R14, !PT ;  /* 0x0000000eff0f7209 */ /* 0x000fc40007800000 */
[----:B---3--:R-:W-:Y:S01]  /*34f0*/  FMNMX R21, RZ, R10, !PT ;  /* 0x0000000aff157209 */ /* 0x008fe20007800000 */
[----:B------:R4:W-:Y:S01]  /*3500*/  STG.E desc[UR12][R22.64+0x4980c], R19 ;  /* 0x04980c1316007986 */ /* 0x0009e2000c10190c */
[----:B------:R-:W-:-:S03]  /*3510*/  IADD3 R25, PT, PT, R25, 0x60, RZ ;  /* 0x0000006019197810 */ /* 0x000fc60007ffe0ff */
[----:B------:R4:W-:Y:S04]  /*3520*/  STG.E desc[UR12][R22.64+0x10], R13 ;  /* 0x0000100d16007986 */ /* 0x0009e8000c10190c */
[----:B------:R4:W-:Y:S04]  /*3530*/  STG.E desc[UR12][R22.64+0x14], R17 ;  /* 0x0000141116007986 */ /* 0x0009e8000c10190c */
[----:B------:R4:W-:Y:S04]  /*3540*/  STG.E desc[UR12][R22.64+0x49810], R15 ;  /* 0x0498100f16007986 */ /* 0x0009e8000c10190c */
[----:B------:R4:W-:Y:S01]  /*3550*/  STG.E desc[UR12][R22.64+0x49814], R21 ;  /* 0x0498141516007986 */ /* 0x0009e2000c10190c */
[----:B------:R-:W-:Y:S05]  /*3560*/  BRA.U UP0, `(.L_x_20) ;  /* 0xfffffffd00107547 */ /* 0x000fea000b83ffff */
[----:B------:R-:W-:-:S05]  /*3570*/  UMOV UR4, URZ ;  /* 0x000000ff00047c82 */ /* 0x000fca0008000000 */
.L_x_21:
[----:B----4-:R-:W2:Y:S04]  /*3580*/  LDL.64 R22, [UR10+-0x2b0] ;  /* 0xfffd500aff167983 */ /* 0x010ea80008100a00 */
[----:B------:R-:W3:Y:S04]  /*3590*/  LDL.64 R20, [UR10+-0x10] ;  /* 0xfffff00aff147983 */ /* 0x000ee80008100a00 */
[----:B------:R-:W4:Y:S04]  /*35a0*/  LDL.64 R16, [UR10+-0x2a8] ;  /* 0xfffd580aff107983 */ /* 0x000f280008100a00 */
[----:B------:R-:W5:Y:S04]  /*35b0*/  LDL.64 R18, [UR10+-0x8] ;  /* 0xfffff80aff127983 */ /* 0x000f680008100a00 */
[----:B------:R-:W5:Y:S04]  /*35c0*/  LDL.64 R12, [UR10+-0x2a0] ;  /* 0xfffd600aff0c7983 */ /* 0x000f680008100a00 */
[----:B------:R-:W5:Y:S01]  /*35d0*/  LDL.64 R14, [UR10] ;  /* 0x0000000aff0e7983 */ /* 0x000f620008100a00 */
[----:B------:R-:W-:-:S02]  /*35e0*/  UIADD3 UR4, UPT, UPT, UR4, 0x1, URZ ;  /* 0x0000000104047890 */ /* 0x000fc4000fffe0ff */
[----:B------:R-:W-:Y:S02]  /*35f0*/  UIADD3 UR10, UPT, UPT, UR10, 0x18, URZ ;  /* 0x000000180a0a7890 */ /* 0x000fe4000fffe0ff */
[----:B------:R-:W-:Y:S01]  /*3600*/  UISETP.NE.AND UP0, UPT, UR4, 0xe, UPT ;  /* 0x0000000e0400788c */ /* 0x000fe2000bf05270 */
[C---:B--2---:R-:W-:Y:S01]  /*3610*/  FADD R22, R5.reuse, R22 ;  /* 0x0000001605167221 */ /* 0x044fe20000000000 */
        /* <DEDUP_REMOVED lines=8> */
[----:B-----5:R-:W-:Y:S01]  /*36a0*/  FADD R18, R7, R18 ;  /* 0x0000001207127221 */ /* 0x020fe20000000000 */
        /* <DEDUP_REMOVED lines=41> */
[----:B------:R-:W-:Y:S05]  /*3940*/  EXIT ;  /* 0x000000000000794d */ /* 0x000fea0003800000 */
.L_x_22:
[----:B------:R-:W-:-:S00]  /*3950*/  BRA `(.L_x_22) ;  /* 0xfffffffc00fc7947 */ /* 0x000fc0000383ffff */
[----:B------:R-:W-:-:S00]  /*3960*/  NOP ;  /* 0x0000000000007918 */ /* 0x000fc00000000000 */
        /* <DEDUP_REMOVED lines=9> */
.L_x_23:


//--------------------- .nv.shared.my_kernel_kernel0 --------------------------
	.section	.nv.shared.my_kernel_kernel0,"aw",@nobits
	.sectionflags	@""
	.align	4
.nv.shared.my_kernel_kernel0:
	.zero		39376


//--------------------- .nv.shared.reserved.0     --------------------------
	.section	.nv.shared.reserved.0,"aw",@nobits
	.weak		__nv_reservedSMEM_offset_0_alias
	.size		__nv_reservedSMEM_offset_0_alias, 0, 64
	.other		__nv_reservedSMEM_offset_0_alias,@"STO_CUDA_RESERVED_SHARED STV_DEFAULT"
__nv_reservedSMEM_offset_0_alias:
	.zero		0
	.zero		64


//--------------------- .nv.constant0.my_kernel_kernel0 --------------------------
	.section	.nv.constant0.my_kernel_kernel0,"a",@progbits
	.sectionflags	@""
	.align	4
.nv.constant0.my_kernel_kernel0:
	.zero		928


//--------------------- SYMBOLS --------------------------

	.type		.nv.reservedSmem.offset0,@object
	.size		.nv.reservedSmem.offset0,0x4
	.type		.nv.reservedSmem.cap,@object
	.size		.nv.reservedSmem.cap,0x4
